	.target	sm_80

	.elftype	@"ET_EXEC"


//--------------------- .note.nv.tkinfo           --------------------------
	.section	.note.nv.tkinfo,"",@"SHT_NOTE"
	.sectionflags	@"SHF_NOTE_NV_TKINFO"
	.tkinfo
        /*0018*/ 	.word	0x00000002
        /*0030*/ 	.string	""
        /*0030*/ 	.string	"ptxas"
        /*0030*/ 	.string	"Cuda compilation tools, release 13.0, V13.0.88"
        /*0030*/ 	.string	"Build cuda_13.0.r13.0/compiler.36424714_0"
        /*0030*/ 	.string	"-arch sm_80 -m 64 "



//--------------------- .note.nv.cuinfo           --------------------------
	.section	.note.nv.cuinfo,"",@"SHT_NOTE"
	.sectionflags	@"SHF_NOTE_NV_CUINFO"
        /*0018*/ 	.short	0x0002
        /*001a*/ 	.short	0x0050
        /*001c*/ 	.short	0x0082
	.zero		2


//--------------------- .nv.info                  --------------------------
	.section	.nv.info,"",@"SHT_CUDA_INFO"
	.align	4


	//----- nvinfo : EIATTR_REGCOUNT
	.align		4
        /*0000*/ 	.byte	0x04, 0x2f
        /*0002*/ 	.short	(.L_29 - .L_28)
	.align		4
.L_28:
        /*0004*/ 	.word	index@(_ZN17fastertransformer20add_bias_temperatureI7__half2EEvPT_PKS2_iiiif)
        /*0008*/ 	.word	0x00000018


	//----- nvinfo : EIATTR_FRAME_SIZE
	.align		4
.L_29:
        /*000c*/ 	.byte	0x04, 0x11
        /*000e*/ 	.short	(.L_31 - .L_30)
	.align		4
.L_30:
        /*0010*/ 	.word	index@(_ZN17fastertransformer20add_bias_temperatureI7__half2EEvPT_PKS2_iiiif)
        /*0014*/ 	.word	0x00000000


	//----- nvinfo : EIATTR_REGCOUNT
	.align		4
.L_31:
        /*0018*/ 	.byte	0x04, 0x2f
        /*001a*/ 	.short	(.L_33 - .L_32)
	.align		4
.L_32:
        /*001c*/ 	.word	index@(_ZN17fastertransformer20add_bias_temperatureIfEEvPT_PKS1_iiiif)
        /*0020*/ 	.word	0x00000010


	//----- nvinfo : EIATTR_FRAME_SIZE
	.align		4
.L_33:
        /*0024*/ 	.byte	0x04, 0x11
        /*0026*/ 	.short	(.L_35 - .L_34)
	.align		4
.L_34:
        /*0028*/ 	.word	index@(_ZN17fastertransformer20add_bias_temperatureIfEEvPT_PKS1_iiiif)
        /*002c*/ 	.word	0x00000000


	//----- nvinfo : EIATTR_REGCOUNT
	.align		4
.L_35:
        /*0030*/ 	.byte	0x04, 0x2f
        /*0032*/ 	.short	(.L_37 - .L_36)
	.align		4
.L_36:
        /*0034*/ 	.word	index@(_ZN17fastertransformer24apply_repetition_penaltyIfLb0EEEvPT_iiiiiPKiS4_S4_S4_if)
        /*0038*/ 	.word	0x0000001c


	//----- nvinfo : EIATTR_FRAME_SIZE
	.align		4
.L_37:
        /*003c*/ 	.byte	0x04, 0x11
        /*003e*/ 	.short	(.L_39 - .L_38)
	.align		4
.L_38:
        /*0040*/ 	.word	index@(_ZN17fastertransformer24apply_repetition_penaltyIfLb0EEEvPT_iiiiiPKiS4_S4_S4_if)
        /*0044*/ 	.word	0x00000000


	//----- nvinfo : EIATTR_REGCOUNT
	.align		4
.L_39:
        /*0048*/ 	.byte	0x04, 0x2f
        /*004a*/ 	.short	(.L_41 - .L_40)
	.align		4
.L_40:
        /*004c*/ 	.word	index@(_ZN17fastertransformer24apply_repetition_penaltyIfLb1EEEvPT_iiiiiPKiS4_S4_S4_if)
        /*0050*/ 	.word	0x00000020


	//----- nvinfo : EIATTR_FRAME_SIZE
	.align		4
.L_41:
        /*0054*/ 	.byte	0x04, 0x11
        /*0056*/ 	.short	(.L_43 - .L_42)
	.align		4
.L_42:
        /*0058*/ 	.word	index@(_ZN17fastertransformer24apply_repetition_penaltyIfLb1EEEvPT_iiiiiPKiS4_S4_S4_if)
        /*005c*/ 	.word	0x00000000


	//----- nvinfo : EIATTR_REGCOUNT
	.align		4
.L_43:
        /*0060*/ 	.byte	0x04, 0x2f
        /*0062*/ 	.short	(.L_45 - .L_44)
	.align		4
.L_44:
        /*0064*/ 	.word	index@(_ZN17fastertransformer24apply_min_length_penaltyIfEEvPT_iPKiS4_iii)
        /*0068*/ 	.word	0x0000000c


	//----- nvinfo : EIATTR_FRAME_SIZE
	.align		4
.L_45:
        /*006c*/ 	.byte	0x04, 0x11
        /*006e*/ 	.short	(.L_47 - .L_46)
	.align		4
.L_46:
        /*0070*/ 	.word	index@(_ZN17fastertransformer24apply_min_length_penaltyIfEEvPT_iPKiS4_iii)
        /*0074*/ 	.word	0x00000000


	//----- nvinfo : EIATTR_REGCOUNT
	.align		4
.L_47:
        /*0078*/ 	.byte	0x04, 0x2f
        /*007a*/ 	.short	(.L_49 - .L_48)
	.align		4
.L_48:
        /*007c*/ 	.word	index@(_ZN17fastertransformer20add_bias_temperatureI6__halfEEvPT_PKS2_iiiif)
        /*0080*/ 	.word	0x0000000c


	//----- nvinfo : EIATTR_FRAME_SIZE
	.align		4
.L_49:
        /*0084*/ 	.byte	0x04, 0x11
        /*0086*/ 	.short	(.L_51 - .L_50)
	.align		4
.L_50:
        /*0088*/ 	.word	index@(_ZN17fastertransformer20add_bias_temperatureI6__halfEEvPT_PKS2_iiiif)
        /*008c*/ 	.word	0x00000000


	//----- nvinfo : EIATTR_REGCOUNT
	.align		4
.L_51:
        /*0090*/ 	.byte	0x04, 0x2f
        /*0092*/ 	.short	(.L_53 - .L_52)
	.align		4
.L_52:
        /*0094*/ 	.word	index@(_ZN17fastertransformer24apply_repetition_penaltyI6__halfLb0EEEvPT_iiiiiPKiS5_S5_S5_if)
        /*0098*/ 	.word	0x0000001e


	//----- nvinfo : EIATTR_FRAME_SIZE
	.align		4
.L_53:
        /*009c*/ 	.byte	0x04, 0x11
        /*009e*/ 	.short	(.L_55 - .L_54)
	.align		4
.L_54:
        /*00a0*/ 	.word	index@(_ZN17fastertransformer24apply_repetition_penaltyI6__halfLb0EEEvPT_iiiiiPKiS5_S5_S5_if)
        /*00a4*/ 	.word	0x00000000


	//----- nvinfo : EIATTR_REGCOUNT
	.align		4
.L_55:
        /*00a8*/ 	.byte	0x04, 0x2f
        /*00aa*/ 	.short	(.L_57 - .L_56)
	.align		4
.L_56:
        /*00ac*/ 	.word	index@(_ZN17fastertransformer24apply_repetition_penaltyI6__halfLb1EEEvPT_iiiiiPKiS5_S5_S5_if)
        /*00b0*/ 	.word	0x00000020


	//----- nvinfo : EIATTR_FRAME_SIZE
	.align		4
.L_57:
        /*00b4*/ 	.byte	0x04, 0x11
        /*00b6*/ 	.short	(.L_59 - .L_58)
	.align		4
.L_58:
        /*00b8*/ 	.word	index@(_ZN17fastertransformer24apply_repetition_penaltyI6__halfLb1EEEvPT_iiiiiPKiS5_S5_S5_if)
        /*00bc*/ 	.word	0x00000000


	//----- nvinfo : EIATTR_REGCOUNT
	.align		4
.L_59:
        /*00c0*/ 	.byte	0x04, 0x2f
        /*00c2*/ 	.short	(.L_61 - .L_60)
	.align		4
.L_60:
        /*00c4*/ 	.word	index@(_ZN17fastertransformer24apply_min_length_penaltyI6__halfEEvPT_iPKiS5_iii)
        /*00c8*/ 	.word	0x0000000c


	//----- nvinfo : EIATTR_FRAME_SIZE
	.align		4
.L_61:
        /*00cc*/ 	.byte	0x04, 0x11
        /*00ce*/ 	.short	(.L_63 - .L_62)
	.align		4
.L_62:
        /*00d0*/ 	.word	index@(_ZN17fastertransformer24apply_min_length_penaltyI6__halfEEvPT_iPKiS5_iii)
        /*00d4*/ 	.word	0x00000000


	//----- nvinfo : EIATTR_MIN_STACK_SIZE
	.align		4
.L_63:
        /*00d8*/ 	.byte	0x04, 0x12
        /*00da*/ 	.short	(.L_65 - .L_64)
	.align		4
.L_64:
        /*00dc*/ 	.word	index@(_ZN17fastertransformer24apply_min_length_penaltyI6__halfEEvPT_iPKiS5_iii)
        /*00e0*/ 	.word	0x00000000


	//----- nvinfo : EIATTR_MIN_STACK_SIZE
	.align		4
.L_65:
        /*00e4*/ 	.byte	0x04, 0x12
        /*00e6*/ 	.short	(.L_67 - .L_66)
	.align		4
.L_66:
        /*00e8*/ 	.word	index@(_ZN17fastertransformer24apply_repetition_penaltyI6__halfLb1EEEvPT_iiiiiPKiS5_S5_S5_if)
        /*00ec*/ 	.word	0x00000000


	//----- nvinfo : EIATTR_MIN_STACK_SIZE
	.align		4
.L_67:
        /*00f0*/ 	.byte	0x04, 0x12
        /*00f2*/ 	.short	(.L_69 - .L_68)
	.align		4
.L_68:
        /*00f4*/ 	.word	index@(_ZN17fastertransformer24apply_repetition_penaltyI6__halfLb0EEEvPT_iiiiiPKiS5_S5_S5_if)
        /*00f8*/ 	.word	0x00000000


	//----- nvinfo : EIATTR_MIN_STACK_SIZE
	.align		4
.L_69:
        /*00fc*/ 	.byte	0x04, 0x12
        /*00fe*/ 	.short	(.L_71 - .L_70)
	.align		4
.L_70:
        /*0100*/ 	.word	index@(_ZN17fastertransformer20add_bias_temperatureI6__halfEEvPT_PKS2_iiiif)
        /*0104*/ 	.word	0x00000000


	//----- nvinfo : EIATTR_MIN_STACK_SIZE
	.align		4
.L_71:
        /*0108*/ 	.byte	0x04, 0x12
        /*010a*/ 	.short	(.L_73 - .L_72)
	.align		4
.L_72:
        /*010c*/ 	.word	index@(_ZN17fastertransformer24apply_min_length_penaltyIfEEvPT_iPKiS4_iii)
        /*0110*/ 	.word	0x00000000


	//----- nvinfo : EIATTR_MIN_STACK_SIZE
	.align		4
.L_73:
        /*0114*/ 	.byte	0x04, 0x12
        /*0116*/ 	.short	(.L_75 - .L_74)
	.align		4
.L_74:
        /*0118*/ 	.word	index@(_ZN17fastertransformer24apply_repetition_penaltyIfLb1EEEvPT_iiiiiPKiS4_S4_S4_if)
        /*011c*/ 	.word	0x00000000


	//----- nvinfo : EIATTR_MIN_STACK_SIZE
	.align		4
.L_75:
        /*0120*/ 	.byte	0x04, 0x12
        /*0122*/ 	.short	(.L_77 - .L_76)
	.align		4
.L_76:
        /*0124*/ 	.word	index@(_ZN17fastertransformer24apply_repetition_penaltyIfLb0EEEvPT_iiiiiPKiS4_S4_S4_if)
        /*0128*/ 	.word	0x00000000


	//----- nvinfo : EIATTR_MIN_STACK_SIZE
	.align		4
.L_77:
        /*012c*/ 	.byte	0x04, 0x12
        /*012e*/ 	.short	(.L_79 - .L_78)
	.align		4
.L_78:
        /*0130*/ 	.word	index@(_ZN17fastertransformer20add_bias_temperatureIfEEvPT_PKS1_iiiif)
        /*0134*/ 	.word	0x00000000


	//----- nvinfo : EIATTR_MIN_STACK_SIZE
	.align		4
.L_79:
        /*0138*/ 	.byte	0x04, 0x12
        /*013a*/ 	.short	(.L_81 - .L_80)
	.align		4
.L_80:
        /*013c*/ 	.word	index@(_ZN17fastertransformer20add_bias_temperatureI7__half2EEvPT_PKS2_iiiif)
        /*0140*/ 	.word	0x00000000
.L_81:


//--------------------- .nv.info._ZN17fastertransformer24apply_min_length_penaltyI6__halfEEvPT_iPKiS5_iii --------------------------
	.section	.nv.info._ZN17fastertransformer24apply_min_length_penaltyI6__halfEEvPT_iPKiS5_iii,"",@"SHT_CUDA_INFO"
	.sectionflags	@""
	.align	4


	//----- nvinfo : EIATTR_CUDA_API_VERSION
	.align		4
        /*0000*/ 	.byte	0x04, 0x37
        /*0002*/ 	.short	(.L_83 - .L_82)
.L_82:
        /*0004*/ 	.word	0x00000082


	//----- nvinfo : EIATTR_SW2861232_WAR
	.align		4
.L_83:
        /*0008*/ 	.byte	0x01, 0x35
	.zero		2


	//----- nvinfo : EIATTR_PARAM_CBANK
	.align		4
        /*000c*/ 	.byte	0x04, 0x0a
        /*000e*/ 	.short	(.L_85 - .L_84)
	.align		4
.L_84:
        /*0010*/ 	.word	index@(.nv.constant0._ZN17fastertransformer24apply_min_length_penaltyI6__halfEEvPT_iPKiS5_iii)
        /*0014*/ 	.short	0x0160
        /*0016*/ 	.short	0x002c


	//----- nvinfo : EIATTR_CBANK_PARAM_SIZE
	.align		4
.L_85:
        /*0018*/ 	.byte	0x03, 0x19
        /*001a*/ 	.short	0x002c


	//----- nvinfo : EIATTR_KPARAM_INFO
	.align		4
        /*001c*/ 	.byte	0x04, 0x17
        /*001e*/ 	.short	(.L_87 - .L_86)
.L_86:
        /*0020*/ 	.word	0x00000000
        /*0024*/ 	.short	0x0006
        /*0026*/ 	.short	0x0028
        /*0028*/ 	.byte	0x00, 0xf0, 0x11, 0x00


	//----- nvinfo : EIATTR_KPARAM_INFO
	.align		4
.L_87:
        /*002c*/ 	.byte	0x04, 0x17
        /*002e*/ 	.short	(.L_89 - .L_88)
.L_88:
        /*0030*/ 	.word	0x00000000
        /*0034*/ 	.short	0x0005
        /*0036*/ 	.short	0x0024
        /*0038*/ 	.byte	0x00, 0xf0, 0x11, 0x00


	//----- nvinfo : EIATTR_KPARAM_INFO
	.align		4
.L_89:
        /*003c*/ 	.byte	0x04, 0x17
        /*003e*/ 	.short	(.L_91 - .L_90)
.L_90:
        /*0040*/ 	.word	0x00000000
        /*0044*/ 	.short	0x0004
        /*0046*/ 	.short	0x0020
        /*0048*/ 	.byte	0x00, 0xf0, 0x11, 0x00


	//----- nvinfo : EIATTR_KPARAM_INFO
	.align		4
.L_91:
        /*004c*/ 	.byte	0x04, 0x17
        /*004e*/ 	.short	(.L_93 - .L_92)
.L_92:
        /*0050*/ 	.word	0x00000000
        /*0054*/ 	.short	0x0003
        /*0056*/ 	.short	0x0018
        /*0058*/ 	.byte	0x00, 0xf0, 0x21, 0x00


	//----- nvinfo : EIATTR_KPARAM_INFO
	.align		4
.L_93:
        /*005c*/ 	.byte	0x04, 0x17
        /*005e*/ 	.short	(.L_95 - .L_94)
.L_94:
        /*0060*/ 	.word	0x00000000
        /*0064*/ 	.short	0x0002
        /*0066*/ 	.short	0x0010
        /*0068*/ 	.byte	0x00, 0xf0, 0x21, 0x00


	//----- nvinfo : EIATTR_KPARAM_INFO
	.align		4
.L_95:
        /*006c*/ 	.byte	0x04, 0x17
        /*006e*/ 	.short	(.L_97 - .L_96)
.L_96:
        /*0070*/ 	.word	0x00000000
        /*0074*/ 	.short	0x0001
        /*0076*/ 	.short	0x0008
        /*0078*/ 	.byte	0x00, 0xf0, 0x11, 0x00


	//----- nvinfo : EIATTR_KPARAM_INFO
	.align		4
.L_97:
        /*007c*/ 	.byte	0x04, 0x17
        /*007e*/ 	.short	(.L_99 - .L_98)
.L_98:
        /*0080*/ 	.word	0x00000000
        /*0084*/ 	.short	0x0000
        /*0086*/ 	.short	0x0000
        /*0088*/ 	.byte	0x00, 0xf0, 0x21, 0x00


	//----- nvinfo : EIATTR_MAXREG_COUNT
	.align		4
.L_99:
        /*008c*/ 	.byte	0x03, 0x1b
        /*008e*/ 	.short	0x00ff


	//----- nvinfo : EIATTR_MERCURY_ISA_VERSION
	.align		4
        /*0090*/ 	.byte	0x03, 0x5f
        /*0092*/ 	.short	0x0000


	//----- nvinfo : EIATTR_EXIT_INSTR_OFFSETS
	.align		4
        /*0094*/ 	.byte	0x04, 0x1c
        /*0096*/ 	.short	(.L_101 - .L_100)


	//   ....[0]....
.L_100:
        /*0098*/ 	.word	0x000000b0


	//   ....[1]....
        /*009c*/ 	.word	0x000002b0
.L_101:


//--------------------- .nv.info._ZN17fastertransformer24apply_repetition_penaltyI6__halfLb1EEEvPT_iiiiiPKiS5_S5_S5_if --------------------------
	.section	.nv.info._ZN17fastertransformer24apply_repetition_penaltyI6__halfLb1EEEvPT_iiiiiPKiS5_S5_S5_if,"",@"SHT_CUDA_INFO"
	.sectionflags	@""
	.align	4


	//----- nvinfo : EIATTR_CUDA_API_VERSION
	.align		4
        /*0000*/ 	.byte	0x04, 0x37
        /*0002*/ 	.short	(.L_103 - .L_102)
.L_102:
        /*0004*/ 	.word	0x00000082


	//----- nvinfo : EIATTR_SW2861232_WAR
	.align		4
.L_103:
        /*0008*/ 	.byte	0x01, 0x35
	.zero		2


	//----- nvinfo : EIATTR_PARAM_CBANK
	.align		4
        /*000c*/ 	.byte	0x04, 0x0a
        /*000e*/ 	.short	(.L_105 - .L_104)
	.align		4
.L_104:
        /*0010*/ 	.word	index@(.nv.constant0._ZN17fastertransformer24apply_repetition_penaltyI6__halfLb1EEEvPT_iiiiiPKiS5_S5_S5_if)
        /*0014*/ 	.short	0x0160
        /*0016*/ 	.short	0x0048


	//----- nvinfo : EIATTR_CBANK_PARAM_SIZE
	.align		4
.L_105:
        /*0018*/ 	.byte	0x03, 0x19
        /*001a*/ 	.short	0x0048


	//----- nvinfo : EIATTR_KPARAM_INFO
	.align		4
        /*001c*/ 	.byte	0x04, 0x17
        /*001e*/ 	.short	(.L_107 - .L_106)
.L_106:
        /*0020*/ 	.word	0x00000000
        /*0024*/ 	.short	0x000b
        /*0026*/ 	.short	0x0044
        /*0028*/ 	.byte	0x00, 0xf0, 0x11, 0x00


	//----- nvinfo : EIATTR_KPARAM_INFO
	.align		4
.L_107:
        /*002c*/ 	.byte	0x04, 0x17
        /*002e*/ 	.short	(.L_109 - .L_108)
.L_108:
        /*0030*/ 	.word	0x00000000
        /*0034*/ 	.short	0x000a
        /*0036*/ 	.short	0x0040
        /*0038*/ 	.byte	0x00, 0xf0, 0x11, 0x00


	//----- nvinfo : EIATTR_KPARAM_INFO
	.align		4
.L_109:
        /*003c*/ 	.byte	0x04, 0x17
        /*003e*/ 	.short	(.L_111 - .L_110)
.L_110:
        /*0040*/ 	.word	0x00000000
        /*0044*/ 	.short	0x0009
        /*0046*/ 	.short	0x0038
        /*0048*/ 	.byte	0x00, 0xf0, 0x21, 0x00


	//----- nvinfo : EIATTR_KPARAM_INFO
	.align		4
.L_111:
        /*004c*/ 	.byte	0x04, 0x17
        /*004e*/ 	.short	(.L_113 - .L_112)
.L_112:
        /*0050*/ 	.word	0x00000000
        /*0054*/ 	.short	0x0008
        /*0056*/ 	.short	0x0030
        /*0058*/ 	.byte	0x00, 0xf0, 0x21, 0x00


	//----- nvinfo : EIATTR_KPARAM_INFO
	.align		4
.L_113:
        /*005c*/ 	.byte	0x04, 0x17
        /*005e*/ 	.short	(.L_115 - .L_114)
.L_114:
        /*0060*/ 	.word	0x00000000
        /*0064*/ 	.short	0x0007
        /*0066*/ 	.short	0x0028
        /*0068*/ 	.byte	0x00, 0xf0, 0x21, 0x00


	//----- nvinfo : EIATTR_KPARAM_INFO
	.align		4
.L_115:
        /*006c*/ 	.byte	0x04, 0x17
        /*006e*/ 	.short	(.L_117 - .L_116)
.L_116:
        /*0070*/ 	.word	0x00000000
        /*0074*/ 	.short	0x0006
        /*0076*/ 	.short	0x0020
        /*0078*/ 	.byte	0x00, 0xf0, 0x21, 0x00


	//----- nvinfo : EIATTR_KPARAM_INFO
	.align		4
.L_117:
        /*007c*/ 	.byte	0x04, 0x17
        /*007e*/ 	.short	(.L_119 - .L_118)
.L_118:
        /*0080*/ 	.word	0x00000000
        /*0084*/ 	.short	0x0005
        /*0086*/ 	.short	0x0018
        /*0088*/ 	.byte	0x00, 0xf0, 0x11, 0x00


	//----- nvinfo : EIATTR_KPARAM_INFO
	.align		4
.L_119:
        /*008c*/ 	.byte	0x04, 0x17
        /*008e*/ 	.short	(.L_121 - .L_120)
.L_120:
        /*0090*/ 	.word	0x00000000
        /*0094*/ 	.short	0x0004
        /*0096*/ 	.short	0x0014
        /*0098*/ 	.byte	0x00, 0xf0, 0x11, 0x00


	//----- nvinfo : EIATTR_KPARAM_INFO
	.align		4
.L_121:
        /*009c*/ 	.byte	0x04, 0x17
        /*009e*/ 	.short	(.L_123 - .L_122)
.L_122:
        /*00a0*/ 	.word	0x00000000
        /*00a4*/ 	.short	0x0003
        /*00a6*/ 	.short	0x0010
        /*00a8*/ 	.byte	0x00, 0xf0, 0x11, 0x00


	//----- nvinfo : EIATTR_KPARAM_INFO
	.align		4
.L_123:
        /*00ac*/ 	.byte	0x04, 0x17
        /*00ae*/ 	.short	(.L_125 - .L_124)
.L_124:
        /*00b0*/ 	.word	0x00000000
        /*00b4*/ 	.short	0x0002
        /*00b6*/ 	.short	0x000c
        /*00b8*/ 	.byte	0x00, 0xf0, 0x11, 0x00


	//----- nvinfo : EIATTR_KPARAM_INFO
	.align		4
.L_125:
        /*00bc*/ 	.byte	0x04, 0x17
        /*00be*/ 	.short	(.L_127 - .L_126)
.L_126:
        /*00c0*/ 	.word	0x00000000
        /*00c4*/ 	.short	0x0001
        /*00c6*/ 	.short	0x0008
        /*00c8*/ 	.byte	0x00, 0xf0, 0x11, 0x00


	//----- nvinfo : EIATTR_KPARAM_INFO
	.align		4
.L_127:
        /*00cc*/ 	.byte	0x04, 0x17
        /*00ce*/ 	.short	(.L_129 - .L_128)
.L_128:
        /*00d0*/ 	.word	0x00000000
        /*00d4*/ 	.short	0x0000
        /*00d6*/ 	.short	0x0000
        /*00d8*/ 	.byte	0x00, 0xf0, 0x21, 0x00


	//----- nvinfo : EIATTR_MAXREG_COUNT
	.align		4
.L_129:
        /*00dc*/ 	.byte	0x03, 0x1b
        /*00de*/ 	.short	0x00ff


	//----- nvinfo : EIATTR_NUM_BARRIERS
	.align		4
        /*00e0*/ 	.byte	0x02, 0x4c
        /*00e2*/ 	.byte	0x01
	.zero		1


	//----- nvinfo : EIATTR_EXTERNS
	.align		4
        /*00e4*/ 	.byte	0x04, 0x0f
        /*00e6*/ 	.short	(.L_131 - .L_130)


	//   ....[0]....
	.align		4
.L_130:
        /*00e8*/ 	.word	index@(__assertfail)


	//----- nvinfo : EIATTR_MERCURY_ISA_VERSION
	.align		4
.L_131:
        /*00ec*/ 	.byte	0x03, 0x5f
        /*00ee*/ 	.short	0x0000


	//----- nvinfo : EIATTR_SYSCALL_OFFSETS
	.align		4
        /*00f0*/ 	.byte	0x04, 0x46
        /*00f2*/ 	.short	(.L_133 - .L_132)


	//   ....[0]....
.L_132:
        /*00f4*/ 	.word	0x00000150


	//----- nvinfo : EIATTR_EXIT_INSTR_OFFSETS
	.align		4
.L_133:
        /*00f8*/ 	.byte	0x04, 0x1c
        /*00fa*/ 	.short	(.L_135 - .L_134)


	//   ....[0]....
.L_134:
        /*00fc*/ 	.word	0x00000d70


	//   ....[1]....
        /*0100*/ 	.word	0x00000ea0


	//----- nvinfo : EIATTR_CRS_STACK_SIZE
	.align		4
.L_135:
        /*0104*/ 	.byte	0x04, 0x1e
        /*0106*/ 	.short	(.L_137 - .L_136)
.L_136:
        /*0108*/ 	.word	0x00000000
.L_137:


//--------------------- .nv.info._ZN17fastertransformer24apply_repetition_penaltyI6__halfLb0EEEvPT_iiiiiPKiS5_S5_S5_if --------------------------
	.section	.nv.info._ZN17fastertransformer24apply_repetition_penaltyI6__halfLb0EEEvPT_iiiiiPKiS5_S5_S5_if,"",@"SHT_CUDA_INFO"
	.sectionflags	@""
	.align	4


	//----- nvinfo : EIATTR_CUDA_API_VERSION
	.align		4
        /*0000*/ 	.byte	0x04, 0x37
        /*0002*/ 	.short	(.L_139 - .L_138)
.L_138:
        /*0004*/ 	.word	0x00000082


	//----- nvinfo : EIATTR_SW2861232_WAR
	.align		4
.L_139:
        /*0008*/ 	.byte	0x01, 0x35
	.zero		2


	//----- nvinfo : EIATTR_PARAM_CBANK
	.align		4
        /*000c*/ 	.byte	0x04, 0x0a
        /*000e*/ 	.short	(.L_141 - .L_140)
	.align		4
.L_140:
        /*0010*/ 	.word	index@(.nv.constant0._ZN17fastertransformer24apply_repetition_penaltyI6__halfLb0EEEvPT_iiiiiPKiS5_S5_S5_if)
        /*0014*/ 	.short	0x0160
        /*0016*/ 	.short	0x0048


	//----- nvinfo : EIATTR_CBANK_PARAM_SIZE
	.align		4
.L_141:
        /*0018*/ 	.byte	0x03, 0x19
        /*001a*/ 	.short	0x0048


	//----- nvinfo : EIATTR_KPARAM_INFO
	.align		4
        /*001c*/ 	.byte	0x04, 0x17
        /*001e*/ 	.short	(.L_143 - .L_142)
.L_142:
        /*0020*/ 	.word	0x00000000
        /*0024*/ 	.short	0x000b
        /*0026*/ 	.short	0x0044
        /*0028*/ 	.byte	0x00, 0xf0, 0x11, 0x00


	//----- nvinfo : EIATTR_KPARAM_INFO
	.align		4
.L_143:
        /*002c*/ 	.byte	0x04, 0x17
        /*002e*/ 	.short	(.L_145 - .L_144)
.L_144:
        /*0030*/ 	.word	0x00000000
        /*0034*/ 	.short	0x000a
        /*0036*/ 	.short	0x0040
        /*0038*/ 	.byte	0x00, 0xf0, 0x11, 0x00


	//----- nvinfo : EIATTR_KPARAM_INFO
	.align		4
.L_145:
        /*003c*/ 	.byte	0x04, 0x17
        /*003e*/ 	.short	(.L_147 - .L_146)
.L_146:
        /*0040*/ 	.word	0x00000000
        /*0044*/ 	.short	0x0009
        /*0046*/ 	.short	0x0038
        /*0048*/ 	.byte	0x00, 0xf0, 0x21, 0x00


	//----- nvinfo : EIATTR_KPARAM_INFO
	.align		4
.L_147:
        /*004c*/ 	.byte	0x04, 0x17
        /*004e*/ 	.short	(.L_149 - .L_148)
.L_148:
        /*0050*/ 	.word	0x00000000
        /*0054*/ 	.short	0x0008
        /*0056*/ 	.short	0x0030
        /*0058*/ 	.byte	0x00, 0xf0, 0x21, 0x00


	//----- nvinfo : EIATTR_KPARAM_INFO
	.align		4
.L_149:
        /*005c*/ 	.byte	0x04, 0x17
        /*005e*/ 	.short	(.L_151 - .L_150)
.L_150:
        /*0060*/ 	.word	0x00000000
        /*0064*/ 	.short	0x0007
        /*0066*/ 	.short	0x0028
        /*0068*/ 	.byte	0x00, 0xf0, 0x21, 0x00


	//----- nvinfo : EIATTR_KPARAM_INFO
	.align		4
.L_151:
        /*006c*/ 	.byte	0x04, 0x17
        /*006e*/ 	.short	(.L_153 - .L_152)
.L_152:
        /*0070*/ 	.word	0x00000000
        /*0074*/ 	.short	0x0006
        /*0076*/ 	.short	0x0020
        /*0078*/ 	.byte	0x00, 0xf0, 0x21, 0x00


	//----- nvinfo : EIATTR_KPARAM_INFO
	.align		4
.L_153:
        /*007c*/ 	.byte	0x04, 0x17
        /*007e*/ 	.short	(.L_155 - .L_154)
.L_154:
        /*0080*/ 	.word	0x00000000
        /*0084*/ 	.short	0x0005
        /*0086*/ 	.short	0x0018
        /*0088*/ 	.byte	0x00, 0xf0, 0x11, 0x00


	//----- nvinfo : EIATTR_KPARAM_INFO
	.align		4
.L_155:
        /*008c*/ 	.byte	0x04, 0x17
        /*008e*/ 	.short	(.L_157 - .L_156)
.L_156:
        /*0090*/ 	.word	0x00000000
        /*0094*/ 	.short	0x0004
        /*0096*/ 	.short	0x0014
        /*0098*/ 	.byte	0x00, 0xf0, 0x11, 0x00


	//----- nvinfo : EIATTR_KPARAM_INFO
	.align		4
.L_157:
        /*009c*/ 	.byte	0x04, 0x17
        /*009e*/ 	.short	(.L_159 - .L_158)
.L_158:
        /*00a0*/ 	.word	0x00000000
        /*00a4*/ 	.short	0x0003
        /*00a6*/ 	.short	0x0010
        /*00a8*/ 	.byte	0x00, 0xf0, 0x11, 0x00


	//----- nvinfo : EIATTR_KPARAM_INFO
	.align		4
.L_159:
        /*00ac*/ 	.byte	0x04, 0x17
        /*00ae*/ 	.short	(.L_161 - .L_160)
.L_160:
        /*00b0*/ 	.word	0x00000000
        /*00b4*/ 	.short	0x0002
        /*00b6*/ 	.short	0x000c
        /*00b8*/ 	.byte	0x00, 0xf0, 0x11, 0x00


	//----- nvinfo : EIATTR_KPARAM_INFO
	.align		4
.L_161:
        /*00bc*/ 	.byte	0x04, 0x17
        /*00be*/ 	.short	(.L_163 - .L_162)
.L_162:
        /*00c0*/ 	.word	0x00000000
        /*00c4*/ 	.short	0x0001
        /*00c6*/ 	.short	0x0008
        /*00c8*/ 	.byte	0x00, 0xf0, 0x11, 0x00


	//----- nvinfo : EIATTR_KPARAM_INFO
	.align		4
.L_163:
        /*00cc*/ 	.byte	0x04, 0x17
        /*00ce*/ 	.short	(.L_165 - .L_164)
.L_164:
        /*00d0*/ 	.word	0x00000000
        /*00d4*/ 	.short	0x0000
        /*00d6*/ 	.short	0x0000
        /*00d8*/ 	.byte	0x00, 0xf0, 0x21, 0x00


	//----- nvinfo : EIATTR_MAXREG_COUNT
	.align		4
.L_165:
        /*00dc*/ 	.byte	0x03, 0x1b
        /*00de*/ 	.short	0x00ff


	//----- nvinfo : EIATTR_NUM_BARRIERS
	.align		4
        /*00e0*/ 	.byte	0x02, 0x4c
        /*00e2*/ 	.byte	0x01
	.zero		1


	//----- nvinfo : EIATTR_EXTERNS
	.align		4
        /*00e4*/ 	.byte	0x04, 0x0f
        /*00e6*/ 	.short	(.L_167 - .L_166)


	//   ....[0]....
	.align		4
.L_166:
        /*00e8*/ 	.word	index@(__assertfail)


	//----- nvinfo : EIATTR_MERCURY_ISA_VERSION
	.align		4
.L_167:
        /*00ec*/ 	.byte	0x03, 0x5f
        /*00ee*/ 	.short	0x0000


	//----- nvinfo : EIATTR_SYSCALL_OFFSETS
	.align		4
        /*00f0*/ 	.byte	0x04, 0x46
        /*00f2*/ 	.short	(.L_169 - .L_168)


	//   ....[0]....
.L_168:
        /*00f4*/ 	.word	0x00000150


	//----- nvinfo : EIATTR_EXIT_INSTR_OFFSETS
	.align		4
.L_169:
        /*00f8*/ 	.byte	0x04, 0x1c
        /*00fa*/ 	.short	(.L_171 - .L_170)


	//   ....[0]....
.L_170:
        /*00fc*/ 	.word	0x00001480


	//   ....[1]....
        /*0100*/ 	.word	0x000015b0


	//----- nvinfo : EIATTR_CRS_STACK_SIZE
	.align		4
.L_171:
        /*0104*/ 	.byte	0x04, 0x1e
        /*0106*/ 	.short	(.L_173 - .L_172)
.L_172:
        /*0108*/ 	.word	0x00000000
.L_173:


//--------------------- .nv.info._ZN17fastertransformer20add_bias_temperatureI6__halfEEvPT_PKS2_iiiif --------------------------
	.section	.nv.info._ZN17fastertransformer20add_bias_temperatureI6__halfEEvPT_PKS2_iiiif,"",@"SHT_CUDA_INFO"
	.sectionflags	@""
	.align	4


	//----- nvinfo : EIATTR_CUDA_API_VERSION
	.align		4
        /*0000*/ 	.byte	0x04, 0x37
        /*0002*/ 	.short	(.L_175 - .L_174)
.L_174:
        /*0004*/ 	.word	0x00000082


	//----- nvinfo : EIATTR_SW2861232_WAR
	.align		4
.L_175:
        /*0008*/ 	.byte	0x01, 0x35
	.zero		2


	//----- nvinfo : EIATTR_PARAM_CBANK
	.align		4
        /*000c*/ 	.byte	0x04, 0x0a
        /*000e*/ 	.short	(.L_177 - .L_176)
	.align		4
.L_176:
        /*0010*/ 	.word	index@(.nv.constant0._ZN17fastertransformer20add_bias_temperatureI6__halfEEvPT_PKS2_iiiif)
        /*0014*/ 	.short	0x0160
        /*0016*/ 	.short	0x0024


	//----- nvinfo : EIATTR_CBANK_PARAM_SIZE
	.align		4
.L_177:
        /*0018*/ 	.byte	0x03, 0x19
        /*001a*/ 	.short	0x0024


	//----- nvinfo : EIATTR_KPARAM_INFO
	.align		4
        /*001c*/ 	.byte	0x04, 0x17
        /*001e*/ 	.short	(.L_179 - .L_178)
.L_178:
        /*0020*/ 	.word	0x00000000
        /*0024*/ 	.short	0x0006
        /*0026*/ 	.short	0x0020
        /*0028*/ 	.byte	0x00, 0xf0, 0x11, 0x00


	//----- nvinfo : EIATTR_KPARAM_INFO
	.align		4
.L_179:
        /*002c*/ 	.byte	0x04, 0x17
        /*002e*/ 	.short	(.L_181 - .L_180)
.L_180:
        /*0030*/ 	.word	0x00000000
        /*0034*/ 	.short	0x0005
        /*0036*/ 	.short	0x001c
        /*0038*/ 	.byte	0x00, 0xf0, 0x11, 0x00


	//----- nvinfo : EIATTR_KPARAM_INFO
	.align		4
.L_181:
        /*003c*/ 	.byte	0x04, 0x17
        /*003e*/ 	.short	(.L_183 - .L_182)
.L_182:
        /*0040*/ 	.word	0x00000000
        /*0044*/ 	.short	0x0004
        /*0046*/ 	.short	0x0018
        /*0048*/ 	.byte	0x00, 0xf0, 0x11, 0x00


	//----- nvinfo : EIATTR_KPARAM_INFO
	.align		4
.L_183:
        /*004c*/ 	.byte	0x04, 0x17
        /*004e*/ 	.short	(.L_185 - .L_184)
.L_184:
        /*0050*/ 	.word	0x00000000
        /*0054*/ 	.short	0x0003
        /*0056*/ 	.short	0x0014
        /*0058*/ 	.byte	0x00, 0xf0, 0x11, 0x00


	//----- nvinfo : EIATTR_KPARAM_INFO
	.align		4
.L_185:
        /*005c*/ 	.byte	0x04, 0x17
        /*005e*/ 	.short	(.L_187 - .L_186)
.L_186:
        /*0060*/ 	.word	0x00000000
        /*0064*/ 	.short	0x0002
        /*0066*/ 	.short	0x0010
        /*0068*/ 	.byte	0x00, 0xf0, 0x11, 0x00


	//----- nvinfo : EIATTR_KPARAM_INFO
	.align		4
.L_187:
        /*006c*/ 	.byte	0x04, 0x17
        /*006e*/ 	.short	(.L_189 - .L_188)
.L_188:
        /*0070*/ 	.word	0x00000000
        /*0074*/ 	.short	0x0001
        /*0076*/ 	.short	0x0008
        /*0078*/ 	.byte	0x00, 0xf0, 0x21, 0x00


	//----- nvinfo : EIATTR_KPARAM_INFO
	.align		4
.L_189:
        /*007c*/ 	.byte	0x04, 0x17
        /*007e*/ 	.short	(.L_191 - .L_190)
.L_190:
        /*0080*/ 	.word	0x00000000
        /*0084*/ 	.short	0x0000
        /*0086*/ 	.short	0x0000
        /*0088*/ 	.byte	0x00, 0xf0, 0x21, 0x00


	//----- nvinfo : EIATTR_MAXREG_COUNT
	.align		4
.L_191:
        /*008c*/ 	.byte	0x03, 0x1b
        /*008e*/ 	.short	0x00ff


	//----- nvinfo : EIATTR_MERCURY_ISA_VERSION
	.align		4
        /*0090*/ 	.byte	0x03, 0x5f
        /*0092*/ 	.short	0x0000


	//----- nvinfo : EIATTR_EXIT_INSTR_OFFSETS
	.align		4
        /*0094*/ 	.byte	0x04, 0x1c
        /*0096*/ 	.short	(.L_193 - .L_192)


	//   ....[0]....
.L_192:
        /*0098*/ 	.word	0x00000050


	//   ....[1]....
        /*009c*/ 	.word	0x00000260


	//   ....[2]....
        /*00a0*/ 	.word	0x00000360


	//----- nvinfo : EIATTR_CRS_STACK_SIZE
	.align		4
.L_193:
        /*00a4*/ 	.byte	0x04, 0x1e
        /*00a6*/ 	.short	(.L_195 - .L_194)
.L_194:
        /*00a8*/ 	.word	0x00000000
.L_195:


//--------------------- .nv.info._ZN17fastertransformer24apply_min_length_penaltyIfEEvPT_iPKiS4_iii --------------------------
	.section	.nv.info._ZN17fastertransformer24apply_min_length_penaltyIfEEvPT_iPKiS4_iii,"",@"SHT_CUDA_INFO"
	.sectionflags	@""
	.align	4


	//----- nvinfo : EIATTR_CUDA_API_VERSION
	.align		4
        /*0000*/ 	.byte	0x04, 0x37
        /*0002*/ 	.short	(.L_197 - .L_196)
.L_196:
        /*0004*/ 	.word	0x00000082


	//----- nvinfo : EIATTR_SW2861232_WAR
	.align		4
.L_197:
        /*0008*/ 	.byte	0x01, 0x35
	.zero		2


	//----- nvinfo : EIATTR_PARAM_CBANK
	.align		4
        /*000c*/ 	.byte	0x04, 0x0a
        /*000e*/ 	.short	(.L_199 - .L_198)
	.align		4
.L_198:
        /*0010*/ 	.word	index@(.nv.constant0._ZN17fastertransformer24apply_min_length_penaltyIfEEvPT_iPKiS4_iii)
        /*0014*/ 	.short	0x0160
        /*0016*/ 	.short	0x002c


	//----- nvinfo : EIATTR_CBANK_PARAM_SIZE
	.align		4
.L_199:
        /*0018*/ 	.byte	0x03, 0x19
        /*001a*/ 	.short	0x002c


	//----- nvinfo : EIATTR_KPARAM_INFO
	.align		4
        /*001c*/ 	.byte	0x04, 0x17
        /*001e*/ 	.short	(.L_201 - .L_200)
.L_200:
        /*0020*/ 	.word	0x00000000
        /*0024*/ 	.short	0x0006
        /*0026*/ 	.short	0x0028
        /*0028*/ 	.byte	0x00, 0xf0, 0x11, 0x00


	//----- nvinfo : EIATTR_KPARAM_INFO
	.align		4
.L_201:
        /*002c*/ 	.byte	0x04, 0x17
        /*002e*/ 	.short	(.L_203 - .L_202)
.L_202:
        /*0030*/ 	.word	0x00000000
        /*0034*/ 	.short	0x0005
        /*0036*/ 	.short	0x0024
        /*0038*/ 	.byte	0x00, 0xf0, 0x11, 0x00


	//----- nvinfo : EIATTR_KPARAM_INFO
	.align		4
.L_203:
        /*003c*/ 	.byte	0x04, 0x17
        /*003e*/ 	.short	(.L_205 - .L_204)
.L_204:
        /*0040*/ 	.word	0x00000000
        /*0044*/ 	.short	0x0004
        /*0046*/ 	.short	0x0020
        /*0048*/ 	.byte	0x00, 0xf0, 0x11, 0x00


	//----- nvinfo : EIATTR_KPARAM_INFO
	.align		4
.L_205:
        /*004c*/ 	.byte	0x04, 0x17
        /*004e*/ 	.short	(.L_207 - .L_206)
.L_206:
        /*0050*/ 	.word	0x00000000
        /*0054*/ 	.short	0x0003
        /*0056*/ 	.short	0x0018
        /*0058*/ 	.byte	0x00, 0xf0, 0x21, 0x00


	//----- nvinfo : EIATTR_KPARAM_INFO
	.align		4
.L_207:
        /*005c*/ 	.byte	0x04, 0x17
        /*005e*/ 	.short	(.L_209 - .L_208)
.L_208:
        /*0060*/ 	.word	0x00000000
        /*0064*/ 	.short	0x0002
        /*0066*/ 	.short	0x0010
        /*0068*/ 	.byte	0x00, 0xf0, 0x21, 0x00


	//----- nvinfo : EIATTR_KPARAM_INFO
	.align		4
.L_209:
        /*006c*/ 	.byte	0x04, 0x17
        /*006e*/ 	.short	(.L_211 - .L_210)
.L_210:
        /*0070*/ 	.word	0x00000000
        /*0074*/ 	.short	0x0001
        /*0076*/ 	.short	0x0008
        /*0078*/ 	.byte	0x00, 0xf0, 0x11, 0x00


	//----- nvinfo : EIATTR_KPARAM_INFO
	.align		4
.L_211:
        /*007c*/ 	.byte	0x04, 0x17
        /*007e*/ 	.short	(.L_213 - .L_212)
.L_212:
        /*0080*/ 	.word	0x00000000
        /*0084*/ 	.short	0x0000
        /*0086*/ 	.short	0x0000
        /*0088*/ 	.byte	0x00, 0xf0, 0x21, 0x00


	//----- nvinfo : EIATTR_MAXREG_COUNT
	.align		4
.L_213:
        /*008c*/ 	.byte	0x03, 0x1b
        /*008e*/ 	.short	0x00ff


	//----- nvinfo : EIATTR_MERCURY_ISA_VERSION
	.align		4
        /*0090*/ 	.byte	0x03, 0x5f
        /*0092*/ 	.short	0x0000


	//----- nvinfo : EIATTR_EXIT_INSTR_OFFSETS
	.align		4
        /*0094*/ 	.byte	0x04, 0x1c
        /*0096*/ 	.short	(.L_215 - .L_214)


	//   ....[0]....
.L_214:
        /*0098*/ 	.word	0x000000b0


	//   ....[1]....
        /*009c*/ 	.word	0x00000290
.L_215:


//--------------------- .nv.info._ZN17fastertransformer24apply_repetition_penaltyIfLb1EEEvPT_iiiiiPKiS4_S4_S4_if --------------------------
	.section	.nv.info._ZN17fastertransformer24apply_repetition_penaltyIfLb1EEEvPT_iiiiiPKiS4_S4_S4_if,"",@"SHT_CUDA_INFO"
	.sectionflags	@""
	.align	4


	//----- nvinfo : EIATTR_CUDA_API_VERSION
	.align		4
        /*0000*/ 	.byte	0x04, 0x37
        /*0002*/ 	.short	(.L_217 - .L_216)
.L_216:
        /*0004*/ 	.word	0x00000082


	//----- nvinfo : EIATTR_SW2861232_WAR
	.align		4
.L_217:
        /*0008*/ 	.byte	0x01, 0x35
	.zero		2


	//----- nvinfo : EIATTR_PARAM_CBANK
	.align		4
        /*000c*/ 	.byte	0x04, 0x0a
        /*000e*/ 	.short	(.L_219 - .L_218)
	.align		4
.L_218:
        /*0010*/ 	.word	index@(.nv.constant0._ZN17fastertransformer24apply_repetition_penaltyIfLb1EEEvPT_iiiiiPKiS4_S4_S4_if)
        /*0014*/ 	.short	0x0160
        /*0016*/ 	.short	0x0048


	//----- nvinfo : EIATTR_CBANK_PARAM_SIZE
	.align		4
.L_219:
        /*0018*/ 	.byte	0x03, 0x19
        /*001a*/ 	.short	0x0048


	//----- nvinfo : EIATTR_KPARAM_INFO
	.align		4
        /*001c*/ 	.byte	0x04, 0x17
        /*001e*/ 	.short	(.L_221 - .L_220)
.L_220:
        /*0020*/ 	.word	0x00000000
        /*0024*/ 	.short	0x000b
        /*0026*/ 	.short	0x0044
        /*0028*/ 	.byte	0x00, 0xf0, 0x11, 0x00


	//----- nvinfo : EIATTR_KPARAM_INFO
	.align		4
.L_221:
        /*002c*/ 	.byte	0x04, 0x17
        /*002e*/ 	.short	(.L_223 - .L_222)
.L_222:
        /*0030*/ 	.word	0x00000000
        /*0034*/ 	.short	0x000a
        /*0036*/ 	.short	0x0040
        /*0038*/ 	.byte	0x00, 0xf0, 0x11, 0x00


	//----- nvinfo : EIATTR_KPARAM_INFO
	.align		4
.L_223:
        /*003c*/ 	.byte	0x04, 0x17
        /*003e*/ 	.short	(.L_225 - .L_224)
.L_224:
        /*0040*/ 	.word	0x00000000
        /*0044*/ 	.short	0x0009
        /*0046*/ 	.short	0x0038
        /*0048*/ 	.byte	0x00, 0xf0, 0x21, 0x00


	//----- nvinfo : EIATTR_KPARAM_INFO
	.align		4
.L_225:
        /*004c*/ 	.byte	0x04, 0x17
        /*004e*/ 	.short	(.L_227 - .L_226)
.L_226:
        /*0050*/ 	.word	0x00000000
        /*0054*/ 	.short	0x0008
        /*0056*/ 	.short	0x0030
        /*0058*/ 	.byte	0x00, 0xf0, 0x21, 0x00


	//----- nvinfo : EIATTR_KPARAM_INFO
	.align		4
.L_227:
        /*005c*/ 	.byte	0x04, 0x17
        /*005e*/ 	.short	(.L_229 - .L_228)
.L_228:
        /*0060*/ 	.word	0x00000000
        /*0064*/ 	.short	0x0007
        /*0066*/ 	.short	0x0028
        /*0068*/ 	.byte	0x00, 0xf0, 0x21, 0x00


	//----- nvinfo : EIATTR_KPARAM_INFO
	.align		4
.L_229:
        /*006c*/ 	.byte	0x04, 0x17
        /*006e*/ 	.short	(.L_231 - .L_230)
.L_230:
        /*0070*/ 	.word	0x00000000
        /*0074*/ 	.short	0x0006
        /*0076*/ 	.short	0x0020
        /*0078*/ 	.byte	0x00, 0xf0, 0x21, 0x00


	//----- nvinfo : EIATTR_KPARAM_INFO
	.align		4
.L_231:
        /*007c*/ 	.byte	0x04, 0x17
        /*007e*/ 	.short	(.L_233 - .L_232)
.L_232:
        /*0080*/ 	.word	0x00000000
        /*0084*/ 	.short	0x0005
        /*0086*/ 	.short	0x0018
        /*0088*/ 	.byte	0x00, 0xf0, 0x11, 0x00


	//----- nvinfo : EIATTR_KPARAM_INFO
	.align		4
.L_233:
        /*008c*/ 	.byte	0x04, 0x17
        /*008e*/ 	.short	(.L_235 - .L_234)
.L_234:
        /*0090*/ 	.word	0x00000000
        /*0094*/ 	.short	0x0004
        /*0096*/ 	.short	0x0014
        /*0098*/ 	.byte	0x00, 0xf0, 0x11, 0x00


	//----- nvinfo : EIATTR_KPARAM_INFO
	.align		4
.L_235:
        /*009c*/ 	.byte	0x04, 0x17
        /*009e*/ 	.short	(.L_237 - .L_236)
.L_236:
        /*00a0*/ 	.word	0x00000000
        /*00a4*/ 	.short	0x0003
        /*00a6*/ 	.short	0x0010
        /*00a8*/ 	.byte	0x00, 0xf0, 0x11, 0x00


	//----- nvinfo : EIATTR_KPARAM_INFO
	.align		4
.L_237:
        /*00ac*/ 	.byte	0x04, 0x17
        /*00ae*/ 	.short	(.L_239 - .L_238)
.L_238:
        /*00b0*/ 	.word	0x00000000
        /*00b4*/ 	.short	0x0002
        /*00b6*/ 	.short	0x000c
        /*00b8*/ 	.byte	0x00, 0xf0, 0x11, 0x00


	//----- nvinfo : EIATTR_KPARAM_INFO
	.align		4
.L_239:
        /*00bc*/ 	.byte	0x04, 0x17
        /*00be*/ 	.short	(.L_241 - .L_240)
.L_240:
        /*00c0*/ 	.word	0x00000000
        /*00c4*/ 	.short	0x0001
        /*00c6*/ 	.short	0x0008
        /*00c8*/ 	.byte	0x00, 0xf0, 0x11, 0x00


	//----- nvinfo : EIATTR_KPARAM_INFO
	.align		4
.L_241:
        /*00cc*/ 	.byte	0x04, 0x17
        /*00ce*/ 	.short	(.L_243 - .L_242)
.L_242:
        /*00d0*/ 	.word	0x00000000
        /*00d4*/ 	.short	0x0000
        /*00d6*/ 	.short	0x0000
        /*00d8*/ 	.byte	0x00, 0xf0, 0x21, 0x00


	//----- nvinfo : EIATTR_MAXREG_COUNT
	.align		4
.L_243:
        /*00dc*/ 	.byte	0x03, 0x1b
        /*00de*/ 	.short	0x00ff


	//----- nvinfo : EIATTR_NUM_BARRIERS
	.align		4
        /*00e0*/ 	.byte	0x02, 0x4c
        /*00e2*/ 	.byte	0x01
	.zero		1


	//----- nvinfo : EIATTR_EXTERNS
	.align		4
        /*00e4*/ 	.byte	0x04, 0x0f
        /*00e6*/ 	.short	(.L_245 - .L_244)


	//   ....[0]....
	.align		4
.L_244:
        /*00e8*/ 	.word	index@(__assertfail)


	//----- nvinfo : EIATTR_MERCURY_ISA_VERSION
	.align		4
.L_245:
        /*00ec*/ 	.byte	0x03, 0x5f
        /*00ee*/ 	.short	0x0000


	//----- nvinfo : EIATTR_SYSCALL_OFFSETS
	.align		4
        /*00f0*/ 	.byte	0x04, 0x46
        /*00f2*/ 	.short	(.L_247 - .L_246)


	//   ....[0]....
.L_246:
        /*00f4*/ 	.word	0x00000150


	//----- nvinfo : EIATTR_EXIT_INSTR_OFFSETS
	.align		4
.L_247:
        /*00f8*/ 	.byte	0x04, 0x1c
        /*00fa*/ 	.short	(.L_249 - .L_248)


	//   ....[0]....
.L_248:
        /*00fc*/ 	.word	0x00000d40


	//   ....[1]....
        /*0100*/ 	.word	0x00000e70


	//----- nvinfo : EIATTR_CRS_STACK_SIZE
	.align		4
.L_249:
        /*0104*/ 	.byte	0x04, 0x1e
        /*0106*/ 	.short	(.L_251 - .L_250)
.L_250:
        /*0108*/ 	.word	0x00000000
.L_251:


//--------------------- .nv.info._ZN17fastertransformer24apply_repetition_penaltyIfLb0EEEvPT_iiiiiPKiS4_S4_S4_if --------------------------
	.section	.nv.info._ZN17fastertransformer24apply_repetition_penaltyIfLb0EEEvPT_iiiiiPKiS4_S4_S4_if,"",@"SHT_CUDA_INFO"
	.sectionflags	@""
	.align	4


	//----- nvinfo : EIATTR_CUDA_API_VERSION
	.align		4
        /*0000*/ 	.byte	0x04, 0x37
        /*0002*/ 	.short	(.L_253 - .L_252)
.L_252:
        /*0004*/ 	.word	0x00000082


	//----- nvinfo : EIATTR_SW2861232_WAR
	.align		4
.L_253:
        /*0008*/ 	.byte	0x01, 0x35
	.zero		2


	//----- nvinfo : EIATTR_PARAM_CBANK
	.align		4
        /*000c*/ 	.byte	0x04, 0x0a
        /*000e*/ 	.short	(.L_255 - .L_254)
	.align		4
.L_254:
        /*0010*/ 	.word	index@(.nv.constant0._ZN17fastertransformer24apply_repetition_penaltyIfLb0EEEvPT_iiiiiPKiS4_S4_S4_if)
        /*0014*/ 	.short	0x0160
        /*0016*/ 	.short	0x0048


	//----- nvinfo : EIATTR_CBANK_PARAM_SIZE
	.align		4
.L_255:
        /*0018*/ 	.byte	0x03, 0x19
        /*001a*/ 	.short	0x0048


	//----- nvinfo : EIATTR_KPARAM_INFO
	.align		4
        /*001c*/ 	.byte	0x04, 0x17
        /*001e*/ 	.short	(.L_257 - .L_256)
.L_256:
        /*0020*/ 	.word	0x00000000
        /*0024*/ 	.short	0x000b
        /*0026*/ 	.short	0x0044
        /*0028*/ 	.byte	0x00, 0xf0, 0x11, 0x00


	//----- nvinfo : EIATTR_KPARAM_INFO
	.align		4
.L_257:
        /*002c*/ 	.byte	0x04, 0x17
        /*002e*/ 	.short	(.L_259 - .L_258)
.L_258:
        /*0030*/ 	.word	0x00000000
        /*0034*/ 	.short	0x000a
        /*0036*/ 	.short	0x0040
        /*0038*/ 	.byte	0x00, 0xf0, 0x11, 0x00


	//----- nvinfo : EIATTR_KPARAM_INFO
	.align		4
.L_259:
        /*003c*/ 	.byte	0x04, 0x17
        /*003e*/ 	.short	(.L_261 - .L_260)
.L_260:
        /*0040*/ 	.word	0x00000000
        /*0044*/ 	.short	0x0009
        /*0046*/ 	.short	0x0038
        /*0048*/ 	.byte	0x00, 0xf0, 0x21, 0x00


	//----- nvinfo : EIATTR_KPARAM_INFO
	.align		4
.L_261:
        /*004c*/ 	.byte	0x04, 0x17
        /*004e*/ 	.short	(.L_263 - .L_262)
.L_262:
        /*0050*/ 	.word	0x00000000
        /*0054*/ 	.short	0x0008
        /*0056*/ 	.short	0x0030
        /*0058*/ 	.byte	0x00, 0xf0, 0x21, 0x00


	//----- nvinfo : EIATTR_KPARAM_INFO
	.align		4
.L_263:
        /*005c*/ 	.byte	0x04, 0x17
        /*005e*/ 	.short	(.L_265 - .L_264)
.L_264:
        /*0060*/ 	.word	0x00000000
        /*0064*/ 	.short	0x0007
        /*0066*/ 	.short	0x0028
        /*0068*/ 	.byte	0x00, 0xf0, 0x21, 0x00


	//----- nvinfo : EIATTR_KPARAM_INFO
	.align		4
.L_265:
        /*006c*/ 	.byte	0x04, 0x17
        /*006e*/ 	.short	(.L_267 - .L_266)
.L_266:
        /*0070*/ 	.word	0x00000000
        /*0074*/ 	.short	0x0006
        /*0076*/ 	.short	0x0020
        /*0078*/ 	.byte	0x00, 0xf0, 0x21, 0x00


	//----- nvinfo : EIATTR_KPARAM_INFO
	.align		4
.L_267:
        /*007c*/ 	.byte	0x04, 0x17
        /*007e*/ 	.short	(.L_269 - .L_268)
.L_268:
        /*0080*/ 	.word	0x00000000
        /*0084*/ 	.short	0x0005
        /*0086*/ 	.short	0x0018
        /*0088*/ 	.byte	0x00, 0xf0, 0x11, 0x00


	//----- nvinfo : EIATTR_KPARAM_INFO
	.align		4
.L_269:
        /*008c*/ 	.byte	0x04, 0x17
        /*008e*/ 	.short	(.L_271 - .L_270)
.L_270:
        /*0090*/ 	.word	0x00000000
        /*0094*/ 	.short	0x0004
        /*0096*/ 	.short	0x0014
        /*0098*/ 	.byte	0x00, 0xf0, 0x11, 0x00


	//----- nvinfo : EIATTR_KPARAM_INFO
	.align		4
.L_271:
        /*009c*/ 	.byte	0x04, 0x17
        /*009e*/ 	.short	(.L_273 - .L_272)
.L_272:
        /*00a0*/ 	.word	0x00000000
        /*00a4*/ 	.short	0x0003
        /*00a6*/ 	.short	0x0010
        /*00a8*/ 	.byte	0x00, 0xf0, 0x11, 0x00


	//----- nvinfo : EIATTR_KPARAM_INFO
	.align		4
.L_273:
        /*00ac*/ 	.byte	0x04, 0x17
        /*00ae*/ 	.short	(.L_275 - .L_274)
.L_274:
        /*00b0*/ 	.word	0x00000000
        /*00b4*/ 	.short	0x0002
        /*00b6*/ 	.short	0x000c
        /*00b8*/ 	.byte	0x00, 0xf0, 0x11, 0x00


	//----- nvinfo : EIATTR_KPARAM_INFO
	.align		4
.L_275:
        /*00bc*/ 	.byte	0x04, 0x17
        /*00be*/ 	.short	(.L_277 - .L_276)
.L_276:
        /*00c0*/ 	.word	0x00000000
        /*00c4*/ 	.short	0x0001
        /*00c6*/ 	.short	0x0008
        /*00c8*/ 	.byte	0x00, 0xf0, 0x11, 0x00


	//----- nvinfo : EIATTR_KPARAM_INFO
	.align		4
.L_277:
        /*00cc*/ 	.byte	0x04, 0x17
        /*00ce*/ 	.short	(.L_279 - .L_278)
.L_278:
        /*00d0*/ 	.word	0x00000000
        /*00d4*/ 	.short	0x0000
        /*00d6*/ 	.short	0x0000
        /*00d8*/ 	.byte	0x00, 0xf0, 0x21, 0x00


	//----- nvinfo : EIATTR_MAXREG_COUNT
	.align		4
.L_279:
        /*00dc*/ 	.byte	0x03, 0x1b
        /*00de*/ 	.short	0x00ff


	//----- nvinfo : EIATTR_NUM_BARRIERS
	.align		4
        /*00e0*/ 	.byte	0x02, 0x4c
        /*00e2*/ 	.byte	0x01
	.zero		1


	//----- nvinfo : EIATTR_EXTERNS
	.align		4
        /*00e4*/ 	.byte	0x04, 0x0f
        /*00e6*/ 	.short	(.L_281 - .L_280)


	//   ....[0]....
	.align		4
.L_280:
        /*00e8*/ 	.word	index@(__assertfail)


	//----- nvinfo : EIATTR_MERCURY_ISA_VERSION
	.align		4
.L_281:
        /*00ec*/ 	.byte	0x03, 0x5f
        /*00ee*/ 	.short	0x0000


	//----- nvinfo : EIATTR_SYSCALL_OFFSETS
	.align		4
        /*00f0*/ 	.byte	0x04, 0x46
        /*00f2*/ 	.short	(.L_283 - .L_282)


	//   ....[0]....
.L_282:
        /*00f4*/ 	.word	0x00000150


	//----- nvinfo : EIATTR_EXIT_INSTR_OFFSETS
	.align		4
.L_283:
        /*00f8*/ 	.byte	0x04, 0x1c
        /*00fa*/ 	.short	(.L_285 - .L_284)


	//   ....[0]....
.L_284:
        /*00fc*/ 	.word	0x00000f80


	//   ....[1]....
        /*0100*/ 	.word	0x000010b0


	//----- nvinfo : EIATTR_CRS_STACK_SIZE
	.align		4
.L_285:
        /*0104*/ 	.byte	0x04, 0x1e
        /*0106*/ 	.short	(.L_287 - .L_286)
.L_286:
        /*0108*/ 	.word	0x00000000
.L_287:


//--------------------- .nv.info._ZN17fastertransformer20add_bias_temperatureIfEEvPT_PKS1_iiiif --------------------------
	.section	.nv.info._ZN17fastertransformer20add_bias_temperatureIfEEvPT_PKS1_iiiif,"",@"SHT_CUDA_INFO"
	.sectionflags	@""
	.align	4


	//----- nvinfo : EIATTR_CUDA_API_VERSION
	.align		4
        /*0000*/ 	.byte	0x04, 0x37
        /*0002*/ 	.short	(.L_289 - .L_288)
.L_288:
        /*0004*/ 	.word	0x00000082


	//----- nvinfo : EIATTR_SW2861232_WAR
	.align		4
.L_289:
        /*0008*/ 	.byte	0x01, 0x35
	.zero		2


	//----- nvinfo : EIATTR_PARAM_CBANK
	.align		4
        /*000c*/ 	.byte	0x04, 0x0a
        /*000e*/ 	.short	(.L_291 - .L_290)
	.align		4
.L_290:
        /*0010*/ 	.word	index@(.nv.constant0._ZN17fastertransformer20add_bias_temperatureIfEEvPT_PKS1_iiiif)
        /*0014*/ 	.short	0x0160
        /*0016*/ 	.short	0x0024


	//----- nvinfo : EIATTR_CBANK_PARAM_SIZE
	.align		4
.L_291:
        /*0018*/ 	.byte	0x03, 0x19
        /*001a*/ 	.short	0x0024


	//----- nvinfo : EIATTR_KPARAM_INFO
	.align		4
        /*001c*/ 	.byte	0x04, 0x17
        /*001e*/ 	.short	(.L_293 - .L_292)
.L_292:
        /*0020*/ 	.word	0x00000000
        /*0024*/ 	.short	0x0006
        /*0026*/ 	.short	0x0020
        /*0028*/ 	.byte	0x00, 0xf0, 0x11, 0x00


	//----- nvinfo : EIATTR_KPARAM_INFO
	.align		4
.L_293:
        /*002c*/ 	.byte	0x04, 0x17
        /*002e*/ 	.short	(.L_295 - .L_294)
.L_294:
        /*0030*/ 	.word	0x00000000
        /*0034*/ 	.short	0x0005
        /*0036*/ 	.short	0x001c
        /*0038*/ 	.byte	0x00, 0xf0, 0x11, 0x00


	//----- nvinfo : EIATTR_KPARAM_INFO
	.align		4
.L_295:
        /*003c*/ 	.byte	0x04, 0x17
        /*003e*/ 	.short	(.L_297 - .L_296)
.L_296:
        /*0040*/ 	.word	0x00000000
        /*0044*/ 	.short	0x0004
        /*0046*/ 	.short	0x0018
        /*0048*/ 	.byte	0x00, 0xf0, 0x11, 0x00


	//----- nvinfo : EIATTR_KPARAM_INFO
	.align		4
.L_297:
        /*004c*/ 	.byte	0x04, 0x17
        /*004e*/ 	.short	(.L_299 - .L_298)
.L_298:
        /*0050*/ 	.word	0x00000000
        /*0054*/ 	.short	0x0003
        /*0056*/ 	.short	0x0014
        /*0058*/ 	.byte	0x00, 0xf0, 0x11, 0x00


	//----- nvinfo : EIATTR_KPARAM_INFO
	.align		4
.L_299:
        /*005c*/ 	.byte	0x04, 0x17
        /*005e*/ 	.short	(.L_301 - .L_300)
.L_300:
        /*0060*/ 	.word	0x00000000
        /*0064*/ 	.short	0x0002
        /*0066*/ 	.short	0x0010
        /*0068*/ 	.byte	0x00, 0xf0, 0x11, 0x00


	//----- nvinfo : EIATTR_KPARAM_INFO
	.align		4
.L_301:
        /*006c*/ 	.byte	0x04, 0x17
        /*006e*/ 	.short	(.L_303 - .L_302)
.L_302:
        /*0070*/ 	.word	0x00000000
        /*0074*/ 	.short	0x0001
        /*0076*/ 	.short	0x0008
        /*0078*/ 	.byte	0x00, 0xf0, 0x21, 0x00


	//----- nvinfo : EIATTR_KPARAM_INFO
	.align		4
.L_303:
        /*007c*/ 	.byte	0x04, 0x17
        /*007e*/ 	.short	(.L_305 - .L_304)
.L_304:
        /*0080*/ 	.word	0x00000000
        /*0084*/ 	.short	0x0000
        /*0086*/ 	.short	0x0000
        /*0088*/ 	.byte	0x00, 0xf0, 0x21, 0x00


	//----- nvinfo : EIATTR_MAXREG_COUNT
	.align		4
.L_305:
        /*008c*/ 	.byte	0x03, 0x1b
        /*008e*/ 	.short	0x00ff


	//----- nvinfo : EIATTR_MERCURY_ISA_VERSION
	.align		4
        /*0090*/ 	.byte	0x03, 0x5f
        /*0092*/ 	.short	0x0000


	//----- nvinfo : EIATTR_EXIT_INSTR_OFFSETS
	.align		4
        /*0094*/ 	.byte	0x04, 0x1c
        /*0096*/ 	.short	(.L_307 - .L_306)


	//   ....[0]....
.L_306:
        /*0098*/ 	.word	0x00000050


	//   ....[1]....
        /*009c*/ 	.word	0x00000240


	//   ....[2]....
        /*00a0*/ 	.word	0x00000330


	//----- nvinfo : EIATTR_CRS_STACK_SIZE
	.align		4
.L_307:
        /*00a4*/ 	.byte	0x04, 0x1e
        /*00a6*/ 	.short	(.L_309 - .L_308)
.L_308:
        /*00a8*/ 	.word	0x00000000
.L_309:


//--------------------- .nv.info._ZN17fastertransformer20add_bias_temperatureI7__half2EEvPT_PKS2_iiiif --------------------------
	.section	.nv.info._ZN17fastertransformer20add_bias_temperatureI7__half2EEvPT_PKS2_iiiif,"",@"SHT_CUDA_INFO"
	.sectionflags	@""
	.align	4


	//----- nvinfo : EIATTR_CUDA_API_VERSION
	.align		4
        /*0000*/ 	.byte	0x04, 0x37
        /*0002*/ 	.short	(.L_311 - .L_310)
.L_310:
        /*0004*/ 	.word	0x00000082


	//----- nvinfo : EIATTR_SW2861232_WAR
	.align		4
.L_311:
        /*0008*/ 	.byte	0x01, 0x35
	.zero		2


	//----- nvinfo : EIATTR_PARAM_CBANK
	.align		4
        /*000c*/ 	.byte	0x04, 0x0a
        /*000e*/ 	.short	(.L_313 - .L_312)
	.align		4
.L_312:
        /*0010*/ 	.word	index@(.nv.constant0._ZN17fastertransformer20add_bias_temperatureI7__half2EEvPT_PKS2_iiiif)
        /*0014*/ 	.short	0x0160
        /*0016*/ 	.short	0x0024


	//----- nvinfo : EIATTR_CBANK_PARAM_SIZE
	.align		4
.L_313:
        /*0018*/ 	.byte	0x03, 0x19
        /*001a*/ 	.short	0x0024


	//----- nvinfo : EIATTR_KPARAM_INFO
	.align		4
        /*001c*/ 	.byte	0x04, 0x17
        /*001e*/ 	.short	(.L_315 - .L_314)
.L_314:
        /*0020*/ 	.word	0x00000000
        /*0024*/ 	.short	0x0006
        /*0026*/ 	.short	0x0020
        /*0028*/ 	.byte	0x00, 0xf0, 0x11, 0x00


	//----- nvinfo : EIATTR_KPARAM_INFO
	.align		4
.L_315:
        /*002c*/ 	.byte	0x04, 0x17
        /*002e*/ 	.short	(.L_317 - .L_316)
.L_316:
        /*0030*/ 	.word	0x00000000
        /*0034*/ 	.short	0x0005
        /*0036*/ 	.short	0x001c
        /*0038*/ 	.byte	0x00, 0xf0, 0x11, 0x00


	//----- nvinfo : EIATTR_KPARAM_INFO
	.align		4
.L_317:
        /*003c*/ 	.byte	0x04, 0x17
        /*003e*/ 	.short	(.L_319 - .L_318)
.L_318:
        /*0040*/ 	.word	0x00000000
        /*0044*/ 	.short	0x0004
        /*0046*/ 	.short	0x0018
        /*0048*/ 	.byte	0x00, 0xf0, 0x11, 0x00


	//----- nvinfo : EIATTR_KPARAM_INFO
	.align		4
.L_319:
        /*004c*/ 	.byte	0x04, 0x17
        /*004e*/ 	.short	(.L_321 - .L_320)
.L_320:
        /*0050*/ 	.word	0x00000000
        /*0054*/ 	.short	0x0003
        /*0056*/ 	.short	0x0014
        /*0058*/ 	.byte	0x00, 0xf0, 0x11, 0x00


	//----- nvinfo : EIATTR_KPARAM_INFO
	.align		4
.L_321:
        /*005c*/ 	.byte	0x04, 0x17
        /*005e*/ 	.short	(.L_323 - .L_322)
.L_322:
        /*0060*/ 	.word	0x00000000
        /*0064*/ 	.short	0x0002
        /*0066*/ 	.short	0x0010
        /*0068*/ 	.byte	0x00, 0xf0, 0x11, 0x00


	//----- nvinfo : EIATTR_KPARAM_INFO
	.align		4
.L_323:
        /*006c*/ 	.byte	0x04, 0x17
        /*006e*/ 	.short	(.L_325 - .L_324)
.L_324:
        /*0070*/ 	.word	0x00000000
        /*0074*/ 	.short	0x0001
        /*0076*/ 	.short	0x0008
        /*0078*/ 	.byte	0x00, 0xf0, 0x21, 0x00


	//----- nvinfo : EIATTR_KPARAM_INFO
	.align		4
.L_325:
        /*007c*/ 	.byte	0x04, 0x17
        /*007e*/ 	.short	(.L_327 - .L_326)
.L_326:
        /*0080*/ 	.word	0x00000000
        /*0084*/ 	.short	0x0000
        /*0086*/ 	.short	0x0000
        /*0088*/ 	.byte	0x00, 0xf0, 0x21, 0x00


	//----- nvinfo : EIATTR_MAXREG_COUNT
	.align		4
.L_327:
        /*008c*/ 	.byte	0x03, 0x1b
        /*008e*/ 	.short	0x00ff


	//----- nvinfo : EIATTR_EXTERNS
	.align		4
        /*0090*/ 	.byte	0x04, 0x0f
        /*0092*/ 	.short	(.L_329 - .L_328)


	//   ....[0]....
	.align		4
.L_328:
        /*0094*/ 	.word	index@(__assertfail)


	//----- nvinfo : EIATTR_MERCURY_ISA_VERSION
	.align		4
.L_329:
        /*0098*/ 	.byte	0x03, 0x5f
        /*009a*/ 	.short	0x0000


	//----- nvinfo : EIATTR_SYSCALL_OFFSETS
	.align		4
        /*009c*/ 	.byte	0x04, 0x46
        /*009e*/ 	.short	(.L_331 - .L_330)


	//   ....[0]....
.L_330:
        /*00a0*/ 	.word	0x00000170


	//   ....[1]....
        /*00a4*/ 	.word	0x000002e0


	//----- nvinfo : EIATTR_EXIT_INSTR_OFFSETS
	.align		4
.L_331:
        /*00a8*/ 	.byte	0x04, 0x1c
        /*00aa*/ 	.short	(.L_333 - .L_332)


	//   ....[0]....
.L_332:
        /*00ac*/ 	.word	0x00000360


	//   ....[1]....
        /*00b0*/ 	.word	0x000006e0


	//   ....[2]....
        /*00b4*/ 	.word	0x00000940


	//----- nvinfo : EIATTR_CRS_STACK_SIZE
	.align		4
.L_333:
        /*00b8*/ 	.byte	0x04, 0x1e
        /*00ba*/ 	.short	(.L_335 - .L_334)
.L_334:
        /*00bc*/ 	.word	0x00000000
.L_335:


//--------------------- .nv.callgraph             --------------------------
	.section	.nv.callgraph,"",@"SHT_CUDA_CALLGRAPH"
	.align	4
	.sectionentsize	8
	.align		4
        /*0000*/ 	.word	0x00000000
	.align		4
        /*0004*/ 	.word	0xffffffff
	.align		4
        /*0008*/ 	.word	index@(_ZN17fastertransformer24apply_repetition_penaltyI6__halfLb1EEEvPT_iiiiiPKiS5_S5_S5_if)
	.align		4
        /*000c*/ 	.word	index@(__assertfail)
	.align		4
        /*0010*/ 	.word	index@(_ZN17fastertransformer24apply_repetition_penaltyI6__halfLb0EEEvPT_iiiiiPKiS5_S5_S5_if)
	.align		4
        /*0014*/ 	.word	index@(__assertfail)
	.align		4
        /*0018*/ 	.word	index@(_ZN17fastertransformer24apply_repetition_penaltyIfLb1EEEvPT_iiiiiPKiS4_S4_S4_if)
	.align		4
        /*001c*/ 	.word	index@(__assertfail)
	.align		4
        /*0020*/ 	.word	index@(_ZN17fastertransformer24apply_repetition_penaltyIfLb0EEEvPT_iiiiiPKiS4_S4_S4_if)
	.align		4
        /*0024*/ 	.word	index@(__assertfail)
	.align		4
        /*0028*/ 	.word	index@(_ZN17fastertransformer20add_bias_temperatureI7__half2EEvPT_PKS2_iiiif)
	.align		4
        /*002c*/ 	.word	index@(__assertfail)
	.align		4
        /*0030*/ 	.word	0x00000000
	.align		4
        /*0034*/ 	.word	0xfffffffe
	.align		4
        /*0038*/ 	.word	0x00000000
	.align		4
        /*003c*/ 	.word	0xfffffffd
	.align		4
        /*0040*/ 	.word	0x00000000
	.align		4
        /*0044*/ 	.word	0xfffffffc


//--------------------- .nv.rel.action            --------------------------
	.section	.nv.rel.action,"",@"SHT_CUDA_RELOCINFO"
	.align	8
	.sectionentsize	8
        /*0000*/ 	.byte	0x73, 0x00, 0x00, 0x00, 0x00, 0x00, 0x00, 0x00, 0x00, 0x00, 0x00, 0x11, 0x25, 0x00, 0x05, 0x36


//--------------------- .nv.constant4             --------------------------
	.section	.nv.constant4,"a",@progbits
	.align	8
	.align		8
.nv.constant4:
        /*0000*/ 	.dword	precalc_xorwow_matrix
	.align		8
        /*0008*/ 	.dword	precalc_xorwow_offset_matrix
	.align		8
        /*0010*/ 	.dword	mrg32k3aM1
	.align		8
        /*0018*/ 	.dword	mrg32k3aM2
	.align		8
        /*0020*/ 	.dword	mrg32k3aM1SubSeq
	.align		8
        /*0028*/ 	.dword	mrg32k3aM2SubSeq
	.align		8
        /*0030*/ 	.dword	mrg32k3aM1Seq
	.align		8
        /*0038*/ 	.dword	mrg32k3aM2Seq
	.align		8
        /*0040*/ 	.dword	__unnamed_1
	.align		8
        /*0048*/ 	.dword	__unnamed_2
	.align		8
        /*0050*/ 	.dword	__unnamed_3
	.align		8
        /*0058*/ 	.dword	__unnamed_4
	.align		8
        /*0060*/ 	.dword	__unnamed_5
	.align		8
        /*0068*/ 	.dword	_ZN66_INTERNAL_1e2d82c7_30_beam_search_penalty_kernels_cu_d71c890f_32064cuda3std3__468_GLOBAL__N__1e2d82c7_30_beam_search_penalty_kernels_cu_d71c890f_32066ignoreE
	.align		8
        /*0070*/ 	.dword	_ZN66_INTERNAL_1e2d82c7_30_beam_search_penalty_kernels_cu_d71c890f_32064cuda3std3__45__cpo5beginE
	.align		8
        /*0078*/ 	.dword	_ZN66_INTERNAL_1e2d82c7_30_beam_search_penalty_kernels_cu_d71c890f_32064cuda3std3__45__cpo3endE
	.align		8
        /*0080*/ 	.dword	_ZN66_INTERNAL_1e2d82c7_30_beam_search_penalty_kernels_cu_d71c890f_32064cuda3std3__45__cpo6cbeginE
	.align		8
        /*0088*/ 	.dword	_ZN66_INTERNAL_1e2d82c7_30_beam_search_penalty_kernels_cu_d71c890f_32064cuda3std3__45__cpo4cendE
	.align		8
        /*0090*/ 	.dword	_ZN66_INTERNAL_1e2d82c7_30_beam_search_penalty_kernels_cu_d71c890f_32064cuda3std3__419piecewise_constructE
	.align		8
        /*0098*/ 	.dword	_ZN66_INTERNAL_1e2d82c7_30_beam_search_penalty_kernels_cu_d71c890f_32064cuda3std3__48in_placeE
	.align		8
        /*00a0*/ 	.dword	_ZN66_INTERNAL_1e2d82c7_30_beam_search_penalty_kernels_cu_d71c890f_32064cuda3std6ranges3__45__cpo4swapE
	.align		8
        /*00a8*/ 	.dword	_ZN66_INTERNAL_1e2d82c7_30_beam_search_penalty_kernels_cu_d71c890f_32064cuda3std6ranges3__45__cpo9iter_moveE
	.align		8
        /*00b0*/ 	.dword	_ZN66_INTERNAL_1e2d82c7_30_beam_search_penalty_kernels_cu_d71c890f_32064cuda3std6ranges3__45__cpo7advanceE
	.align		8
        /*00b8*/ 	.dword	$str
	.align		8
        /*00c0*/ 	.dword	$str$1
	.align		8
        /*00c8*/ 	.dword	$str$2
	.align		8
        /*00d0*/ 	.dword	$str$3
	.align		8
        /*00d8*/ 	.dword	__assertfail


//--------------------- .nv.constant3             --------------------------
	.section	.nv.constant3,"a",@progbits
	.align	8
.nv.constant3:
	.type		__cr_lgamma_table,@object
	.size		__cr_lgamma_table,(.L_8 - __cr_lgamma_table)
__cr_lgamma_table:
        /*0000*/ 	.byte	0x00, 0x00, 0x00, 0x00, 0x00, 0x00, 0x00, 0x00, 0x00, 0x00, 0x00, 0x00, 0x00, 0x00, 0x00, 0x00
        /*0010*/ 	.byte	0xef, 0x39, 0xfa, 0xfe, 0x42, 0x2e, 0xe6, 0x3f, 0x02, 0x20, 0x2a, 0xfa, 0x0b, 0xab, 0xfc, 0x3f
        /*0020*/ 	.byte	0xf9, 0x2c, 0x92, 0x7c, 0xa7, 0x6c, 0x09, 0x40, 0xc9, 0x79, 0x44, 0x3c, 0x64, 0x26, 0x13, 0x40
        /*0030*/ 	.byte	0xca, 0x01, 0xcf, 0x3a, 0x27, 0x51, 0x1a, 0x40, 0x30, 0xcc, 0x2d, 0xf3, 0xe1, 0x0c, 0x21, 0x40
        /*0040*/ 	.byte	0x0d, 0xb7, 0xfc, 0x82, 0x8e, 0x35, 0x25, 0x40
.L_8:


//--------------------- .nv.constant0._ZN17fastertransformer24apply_min_length_penaltyI6__halfEEvPT_iPKiS5_iii --------------------------
	.section	.nv.constant0._ZN17fastertransformer24apply_min_length_penaltyI6__halfEEvPT_iPKiS5_iii,"a",@progbits
	.sectionflags	@""
	.align	4
.nv.constant0._ZN17fastertransformer24apply_min_length_penaltyI6__halfEEvPT_iPKiS5_iii:
	.zero		396


//--------------------- .nv.constant0._ZN17fastertransformer24apply_repetition_penaltyI6__halfLb1EEEvPT_iiiiiPKiS5_S5_S5_if --------------------------
	.section	.nv.constant0._ZN17fastertransformer24apply_repetition_penaltyI6__halfLb1EEEvPT_iiiiiPKiS5_S5_S5_if,"a",@progbits
	.sectionflags	@""
	.align	4
.nv.constant0._ZN17fastertransformer24apply_repetition_penaltyI6__halfLb1EEEvPT_iiiiiPKiS5_S5_S5_if:
	.zero		424


//--------------------- .nv.constant0._ZN17fastertransformer24apply_repetition_penaltyI6__halfLb0EEEvPT_iiiiiPKiS5_S5_S5_if --------------------------
	.section	.nv.constant0._ZN17fastertransformer24apply_repetition_penaltyI6__halfLb0EEEvPT_iiiiiPKiS5_S5_S5_if,"a",@progbits
	.sectionflags	@""
	.align	4
.nv.constant0._ZN17fastertransformer24apply_repetition_penaltyI6__halfLb0EEEvPT_iiiiiPKiS5_S5_S5_if:
	.zero		424


//--------------------- .nv.constant0._ZN17fastertransformer20add_bias_temperatureI6__halfEEvPT_PKS2_iiiif --------------------------
	.section	.nv.constant0._ZN17fastertransformer20add_bias_temperatureI6__halfEEvPT_PKS2_iiiif,"a",@progbits
	.sectionflags	@""
	.align	4
.nv.constant0._ZN17fastertransformer20add_bias_temperatureI6__halfEEvPT_PKS2_iiiif:
	.zero		388


//--------------------- .nv.constant0._ZN17fastertransformer24apply_min_length_penaltyIfEEvPT_iPKiS4_iii --------------------------
	.section	.nv.constant0._ZN17fastertransformer24apply_min_length_penaltyIfEEvPT_iPKiS4_iii,"a",@progbits
	.sectionflags	@""
	.align	4
.nv.constant0._ZN17fastertransformer24apply_min_length_penaltyIfEEvPT_iPKiS4_iii:
	.zero		396


//--------------------- .nv.constant0._ZN17fastertransformer24apply_repetition_penaltyIfLb1EEEvPT_iiiiiPKiS4_S4_S4_if --------------------------
	.section	.nv.constant0._ZN17fastertransformer24apply_repetition_penaltyIfLb1EEEvPT_iiiiiPKiS4_S4_S4_if,"a",@progbits
	.sectionflags	@""
	.align	4
.nv.constant0._ZN17fastertransformer24apply_repetition_penaltyIfLb1EEEvPT_iiiiiPKiS4_S4_S4_if:
	.zero		424


//--------------------- .nv.constant0._ZN17fastertransformer24apply_repetition_penaltyIfLb0EEEvPT_iiiiiPKiS4_S4_S4_if --------------------------
	.section	.nv.constant0._ZN17fastertransformer24apply_repetition_penaltyIfLb0EEEvPT_iiiiiPKiS4_S4_S4_if,"a",@progbits
	.sectionflags	@""
	.align	4
.nv.constant0._ZN17fastertransformer24apply_repetition_penaltyIfLb0EEEvPT_iiiiiPKiS4_S4_S4_if:
	.zero		424


//--------------------- .nv.constant0._ZN17fastertransformer20add_bias_temperatureIfEEvPT_PKS1_iiiif --------------------------
	.section	.nv.constant0._ZN17fastertransformer20add_bias_temperatureIfEEvPT_PKS1_iiiif,"a",@progbits
	.sectionflags	@""
	.align	4
.nv.constant0._ZN17fastertransformer20add_bias_temperatureIfEEvPT_PKS1_iiiif:
	.zero		388


//--------------------- .nv.constant0._ZN17fastertransformer20add_bias_temperatureI7__half2EEvPT_PKS2_iiiif --------------------------
	.section	.nv.constant0._ZN17fastertransformer20add_bias_temperatureI7__half2EEvPT_PKS2_iiiif,"a",@progbits
	.sectionflags	@""
	.align	4
.nv.constant0._ZN17fastertransformer20add_bias_temperatureI7__half2EEvPT_PKS2_iiiif:
	.zero		388


//--------------------- .text._ZN17fastertransformer24apply_min_length_penaltyI6__halfEEvPT_iPKiS5_iii --------------------------
	.section	.text._ZN17fastertransformer24apply_min_length_penaltyI6__halfEEvPT_iPKiS5_iii,"ax",@progbits
	.sectioninfo	@"SHI_REGISTERS=12"
	.align	128
        .global         _ZN17fastertransformer24apply_min_length_penaltyI6__halfEEvPT_iPKiS5_iii
        .type           _ZN17fastertransformer24apply_min_length_penaltyI6__halfEEvPT_iPKiS5_iii,@function
        .size           _ZN17fastertransformer24apply_min_length_penaltyI6__halfEEvPT_iPKiS5_iii,(.L_x_87 - _ZN17fastertransformer24apply_min_length_penaltyI6__halfEEvPT_iPKiS5_iii)
        .other          _ZN17fastertransformer24apply_min_length_penaltyI6__halfEEvPT_iPKiS5_iii,@"STO_CUDA_ENTRY STV_DEFAULT"
_ZN17fastertransformer24apply_min_length_penaltyI6__halfEEvPT_iPKiS5_iii:
.text._ZN17fastertransformer24apply_min_length_penaltyI6__halfEEvPT_iPKiS5_iii:
[----:B------:R-:W-:Y:S02]  /*0000*/  IMAD.MOV.U32 R1, RZ, RZ, c[0x0][0x28] ;  /* 0x00000a00ff017624 */ /* 0x000fe400078e00ff */
[----:B------:R-:W0:Y:S01]  /*0010*/  S2R R0, SR_CTAID.X ;  /* 0x0000000000007919 */ /* 0x000e220000002500 */
[----:B------:R-:W-:Y:S01]  /*0020*/  IMAD.MOV.U32 R5, RZ, RZ, 0x4 ;  /* 0x00000004ff057424 */ /* 0x000fe200078e00ff */
[----:B------:R-:W-:Y:S02]  /*0030*/  ULDC.64 UR4, c[0x0][0x118] ;  /* 0x0000460000047ab9 */ /* 0x000fe40000000a00 */
[----:B------:R-:W0:Y:S02]  /*0040*/  S2R R3, SR_TID.X ;  /* 0x0000000000037919 */ /* 0x000e240000002100 */
[----:B0-----:R-:W-:-:S04]  /*0050*/  IMAD R0, R0, c[0x0][0x0], R3 ;  /* 0x0000000000007a24 */ /* 0x001fc800078e0203 */
[----:B------:R-:W-:-:S06]  /*0060*/  IMAD.WIDE R2, R0, R5, c[0x0][0x178] ;  /* 0x00005e0000027625 */ /* 0x000fcc00078e0205 */
[----:B------:R-:W2:Y:S01]  /*0070*/  LDG.E R2, [R2.64] ;  /* 0x0000000402027981 */ /* 0x000ea2000c1e1900 */
[----:B------:R-:W-:-:S10]  /*0080*/  HFMA2.MMA R7, -RZ, RZ, 0, 5.9604644775390625e-08 ;  /* 0x00000001ff077435 */ /* 0x000fd400000001ff */
[----:B--2---:R-:W-:-:S04]  /*0090*/  IADD3 R4, R2, -c[0x0][0x180], R7 ;  /* 0x8000600002047a10 */ /* 0x004fc80007ffe007 */
[----:B------:R-:W-:-:S13]  /*00a0*/  ISETP.GE.AND P0, PT, R4, c[0x0][0x168], PT ;  /* 0x00005a0004007a0c */ /* 0x000fda0003f06270 */
[----:B------:R-:W-:Y:S05]  /*00b0*/  @P0 EXIT ;  /* 0x000000000000094d */ /* 0x000fea0003800000 */
[----:B------:R-:W-:-:S04]  /*00c0*/  IABS R7, c[0x0][0x184] ;  /* 0x0000610000077a13 */ /* 0x000fc80000000000 */
[----:B------:R-:W0:Y:S08]  /*00d0*/  I2F.RP R4, R7 ;  /* 0x0000000700047306 */ /* 0x000e300000209400 */
[----:B0-----:R-:W0:Y:S02]  /*00e0*/  MUFU.RCP R4, R4 ;  /* 0x0000000400047308 */ /* 0x001e240000001000 */
[----:B0-----:R-:W-:-:S06]  /*00f0*/  IADD3 R2, R4, 0xffffffe, RZ ;  /* 0x0ffffffe04027810 */ /* 0x001fcc0007ffe0ff */
[----:B------:R0:W1:Y:S02]  /*0100*/  F2I.FTZ.U32.TRUNC.NTZ R3, R2 ;  /* 0x0000000200037305 */ /* 0x000064000021f000 */
[----:B0-----:R-:W-:Y:S02]  /*0110*/  IMAD.MOV.U32 R2, RZ, RZ, RZ ;  /* 0x000000ffff027224 */ /* 0x001fe400078e00ff */
[----:B-1----:R-:W-:-:S04]  /*0120*/  IMAD.MOV R6, RZ, RZ, -R3 ;  /* 0x000000ffff067224 */ /* 0x002fc800078e0a03 */
[----:B------:R-:W-:Y:S01]  /*0130*/  IMAD R9, R6, R7, RZ ;  /* 0x0000000706097224 */ /* 0x000fe200078e02ff */
[----:B------:R-:W-:-:S03]  /*0140*/  IABS R6, R0 ;  /* 0x0000000000067213 */ /* 0x000fc60000000000 */
[----:B------:R-:W-:Y:S01]  /*0150*/  IMAD.HI.U32 R3, R3, R9, R2 ;  /* 0x0000000903037227 */ /* 0x000fe200078e0002 */
[----:B------:R-:W-:-:S04]  /*0160*/  LOP3.LUT R2, R0, c[0x0][0x184], RZ, 0x3c, !PT ;  /* 0x0000610000027a12 */ /* 0x000fc800078e3cff */
[----:B------:R-:W-:Y:S01]  /*0170*/  ISETP.GE.AND P1, PT, R2, RZ, PT ;  /* 0x000000ff0200720c */ /* 0x000fe20003f26270 */
[----:B------:R-:W-:-:S05]  /*0180*/  IMAD.HI.U32 R3, R3, R6, RZ ;  /* 0x0000000603037227 */ /* 0x000fca00078e00ff */
[----:B------:R-:W-:-:S05]  /*0190*/  IADD3 R4, -R3, RZ, RZ ;  /* 0x000000ff03047210 */ /* 0x000fca0007ffe1ff */
[----:B------:R-:W-:-:S05]  /*01a0*/  IMAD R4, R7, R4, R6 ;  /* 0x0000000407047224 */ /* 0x000fca00078e0206 */
[----:B------:R-:W-:-:S13]  /*01b0*/  ISETP.GT.U32.AND P2, PT, R7, R4, PT ;  /* 0x000000040700720c */ /* 0x000fda0003f44070 */
[----:B------:R-:W-:Y:S01]  /*01c0*/  @!P2 IMAD.IADD R4, R4, 0x1, -R7 ;  /* 0x000000010404a824 */ /* 0x000fe200078e0a07 */
[----:B------:R-:W-:Y:S02]  /*01d0*/  @!P2 IADD3 R3, R3, 0x1, RZ ;  /* 0x000000010303a810 */ /* 0x000fe40007ffe0ff */
[----:B------:R-:W-:Y:S02]  /*01e0*/  ISETP.NE.AND P2, PT, RZ, c[0x0][0x184], PT ;  /* 0x00006100ff007a0c */ /* 0x000fe40003f45270 */
[----:B------:R-:W-:-:S13]  /*01f0*/  ISETP.GE.U32.AND P0, PT, R4, R7, PT ;  /* 0x000000070400720c */ /* 0x000fda0003f06070 */
[----:B------:R-:W-:-:S04]  /*0200*/  @P0 IADD3 R3, R3, 0x1, RZ ;  /* 0x0000000103030810 */ /* 0x000fc80007ffe0ff */
[----:B------:R-:W-:Y:S02]  /*0210*/  @!P1 IADD3 R3, -R3, RZ, RZ ;  /* 0x000000ff03039210 */ /* 0x000fe40007ffe1ff */
[----:B------:R-:W-:-:S05]  /*0220*/  @!P2 LOP3.LUT R3, RZ, c[0x0][0x184], RZ, 0x33, !PT ;  /* 0x00006100ff03aa12 */ /* 0x000fca00078e33ff */
[----:B------:R-:W-:-:S06]  /*0230*/  IMAD.WIDE R2, R3, R5, c[0x0][0x170] ;  /* 0x00005c0003027625 */ /* 0x000fcc00078e0205 */
[----:B------:R-:W2:Y:S01]  /*0240*/  LDG.E R3, [R2.64] ;  /* 0x0000000402037981 */ /* 0x000ea2000c1e1900 */
[----:B------:R-:W-:Y:S01]  /*0250*/  IMAD.MOV.U32 R6, RZ, RZ, 0xfbff ;  /* 0x0000fbffff067424 */ /* 0x000fe200078e00ff */
[----:B------:R-:W-:Y:S01]  /*0260*/  MOV R5, 0x2 ;  /* 0x0000000200057802 */ /* 0x000fe20000000f00 */
[----:B--2---:R-:W-:-:S03]  /*0270*/  IMAD R4, R0, c[0x0][0x188], R3 ;  /* 0x0000620000047a24 */ /* 0x004fc600078e0203 */
[----:B------:R-:W-:Y:S01]  /*0280*/  PRMT R0, R6, 0x7610, R0 ;  /* 0x0000761006007816 */ /* 0x000fe20000000000 */
[----:B------:R-:W-:-:S05]  /*0290*/  IMAD.WIDE R4, R4, R5, c[0x0][0x160] ;  /* 0x0000580004047625 */ /* 0x000fca00078e0205 */
[----:B------:R-:W-:Y:S01]  /*02a0*/  STG.E.U16 [R4.64], R0 ;  /* 0x0000000004007986 */ /* 0x000fe2000c101504 */
[----:B------:R-:W-:Y:S05]  /*02b0*/  EXIT ;  /* 0x000000000000794d */ /* 0x000fea0003800000 */
.L_x_0:
[----:B------:R-:W-:-:S00]  /*02c0*/  BRA `(.L_x_0) ;  /* 0xfffffff000007947 */ /* 0x000fc0000383ffff */
[----:B------:R-:W-:-:S00]  /*02d0*/  NOP ;  /* 0x0000000000007918 */ /* 0x000fc00000000000 */
        /* <DEDUP_REMOVED lines=10> */
.L_x_87:


//--------------------- .text._ZN17fastertransformer24apply_repetition_penaltyI6__halfLb1EEEvPT_iiiiiPKiS5_S5_S5_if --------------------------
	.section	.text._ZN17fastertransformer24apply_repetition_penaltyI6__halfLb1EEEvPT_iiiiiPKiS5_S5_S5_if,"ax",@progbits
	.sectioninfo	@"SHI_REGISTERS=32"
	.align	128
        .global         _ZN17fastertransformer24apply_repetition_penaltyI6__halfLb1EEEvPT_iiiiiPKiS5_S5_S5_if
        .type           _ZN17fastertransformer24apply_repetition_penaltyI6__halfLb1EEEvPT_iiiiiPKiS5_S5_S5_if,@function
        .size           _ZN17fastertransformer24apply_repetition_penaltyI6__halfLb1EEEvPT_iiiiiPKiS5_S5_S5_if,(.L_x_88 - _ZN17fastertransformer24apply_repetition_penaltyI6__halfLb1EEEvPT_iiiiiPKiS5_S5_S5_if)
        .other          _ZN17fastertransformer24apply_repetition_penaltyI6__halfLb1EEEvPT_iiiiiPKiS5_S5_S5_if,@"STO_CUDA_ENTRY STV_DEFAULT"
_ZN17fastertransformer24apply_repetition_penaltyI6__halfLb1EEEvPT_iiiiiPKiS5_S5_S5_if:
.text._ZN17fastertransformer24apply_repetition_penaltyI6__halfLb1EEEvPT_iiiiiPKiS5_S5_S5_if:
[----:B------:R-:W-:Y:S02]  /*0000*/  IMAD.MOV.U32 R1, RZ, RZ, c[0x0][0x28] ;  /* 0x00000a00ff017624 */ /* 0x000fe400078e00ff */
[----:B------:R-:W-:-:S13]  /*0010*/  ISETP.LT.AND P0, PT, RZ, c[0x0][0x178], PT ;  /* 0x00005e00ff007a0c */ /* 0x000fda0003f01270 */
[----:B------:R-:W-:Y:S05]  /*0020*/  @P0 BRA `(.L_x_1) ;  /* 0x0000013000000947 */ /* 0x000fea0003800000 */
[----:B------:R-:W-:Y:S01]  /*0030*/  MOV R2, 0xd8 ;  /* 0x000000d800027802 */ /* 0x000fe20000000f00 */
[----:B------:R-:W-:Y:S02]  /*0040*/  IMAD.MOV.U32 R4, RZ, RZ, c[0x4][0xd0] ;  /* 0x01003400ff047624 */ /* 0x000fe400078e00ff */
[----:B------:R-:W-:Y:S02]  /*0050*/  IMAD.MOV.U32 R5, RZ, RZ, c[0x4][0xd4] ;  /* 0x01003500ff057624 */ /* 0x000fe400078e00ff */
[----:B------:R-:W-:Y:S01]  /*0060*/  IMAD.MOV.U32 R6, RZ, RZ, c[0x4][0xc0] ;  /* 0x01003000ff067624 */ /* 0x000fe200078e00ff */
[----:B------:R-:W0:Y:S01]  /*0070*/  LDC.64 R2, c[0x4][R2] ;  /* 0x0100000002027b82 */ /* 0x000e220000000a00 */
[----:B------:R-:W-:Y:S02]  /*0080*/  IMAD.MOV.U32 R7, RZ, RZ, c[0x4][0xc4] ;  /* 0x01003100ff077624 */ /* 0x000fe400078e00ff */
[----:B------:R-:W-:Y:S02]  /*0090*/  IMAD.MOV.U32 R8, RZ, RZ, 0x66 ;  /* 0x00000066ff087424 */ /* 0x000fe400078e00ff */
[----:B------:R-:W-:-:S02]  /*00a0*/  IMAD.MOV.U32 R10, RZ, RZ, c[0x4][0x60] ;  /* 0x01001800ff0a7624 */ /* 0x000fc400078e00ff */
[----:B------:R-:W-:Y:S02]  /*00b0*/  IMAD.MOV.U32 R11, RZ, RZ, c[0x4][0x64] ;  /* 0x01001900ff0b7624 */ /* 0x000fe400078e00ff */
[----:B------:R-:W-:Y:S02]  /*00c0*/  IMAD.MOV.U32 R12, RZ, RZ, 0x1 ;  /* 0x00000001ff0c7424 */ /* 0x000fe400078e00ff */
[----:B------:R-:W-:Y:S02]  /*00d0*/  IMAD.MOV.U32 R13, RZ, RZ, RZ ;  /* 0x000000ffff0d7224 */ /* 0x000fe400078e00ff */
[----:B------:R-:W-:Y:S01]  /*00e0*/  LEPC R14 ;  /* 0x00000000000e734e */ /* 0x000fe20000000000 */
[----:B------:R-:W-:Y:S02]  /*00f0*/  MOV R9, 0x160 ;  /* 0x0000016000097802 */ /* 0x000fe40000000f00 */
[----:B------:R-:W-:Y:S02]  /*0100*/  MOV R20, 0xe0 ;  /* 0x000000e000147802 */ /* 0x000fe40000000f00 */
[----:B------:R-:W-:Y:S02]  /*0110*/  MOV R21, 0x0 ;  /* 0x0000000000157802 */ /* 0x000fe40000000f00 */
[----:B------:R-:W-:-:S02]  /*0120*/  MOV R0, 0x0 ;  /* 0x0000000000007802 */ /* 0x000fc40000000f00 */
[----:B------:R-:W-:-:S04]  /*0130*/  IADD3 R20, P0, P1, -R20, R9, R14 ;  /* 0x0000000914147210 */ /* 0x000fc8000791e10e */
[----:B------:R-:W-:-:S04]  /*0140*/  IADD3.X R21, ~R0, R21, R15, P0, P1 ;  /* 0x0000001500157210 */ /* 0x000fc800007e250f */
[----:B0-----:R-:W-:Y:S05]  /*0150*/  CALL.ABS.NOINC R2 ;  /* 0x0000000002007343 */ /* 0x001fea0003c00000 */
.L_x_1:
[----:B------:R-:W0:Y:S01]  /*0160*/  S2R R9, SR_CTAID.X ;  /* 0x0000000000097919 */ /* 0x000e220000002500 */
[----:B------:R-:W-:Y:S01]  /*0170*/  ISETP.NE.U32.AND P0, PT, RZ, c[0x0][0x198], PT ;  /* 0x00006600ff007a0c */ /* 0x000fe20003f05070 */
[----:B------:R-:W-:Y:S01]  /*0180*/  IMAD.MOV.U32 R3, RZ, RZ, c[0x0][0x1a0] ;  /* 0x00006800ff037624 */ /* 0x000fe200078e00ff */
[----:B------:R-:W-:Y:S01]  /*0190*/  ULDC.64 UR4, c[0x0][0x118] ;  /* 0x0000460000047ab9 */ /* 0x000fe20000000a00 */
[----:B------:R-:W1:Y:S01]  /*01a0*/  S2R R4, SR_TID.X ;  /* 0x0000000000047919 */ /* 0x000e620000002100 */
[----:B------:R-:W-:-:S13]  /*01b0*/  ISETP.NE.AND.EX P0, PT, RZ, c[0x0][0x19c], PT, P0 ;  /* 0x00006700ff007a0c */ /* 0x000fda0003f05300 */
[----:B------:R-:W-:-:S04]  /*01c0*/  @P0 IMAD.MOV.U32 R10, RZ, RZ, 0x4 ;  /* 0x00000004ff0a0424 */ /* 0x000fc800078e00ff */
[----:B0-----:R-:W-:-:S05]  /*01d0*/  @P0 IMAD.WIDE R10, R9, R10, c[0x0][0x198] ;  /* 0x00006600090a0625 */ /* 0x001fca00078e020a */
[----:B------:R0:W5:Y:S01]  /*01e0*/  @P0 LDG.E R3, [R10.64] ;  /* 0x000000040a030981 */ /* 0x000162000c1e1900 */
[----:B-1----:R-:W-:Y:S01]  /*01f0*/  ISETP.NE.AND P0, PT, R4, RZ, PT ;  /* 0x000000ff0400720c */ /* 0x002fe20003f05270 */
[----:B------:R-:W-:Y:S02]  /*0200*/  IMAD.MOV.U32 R0, RZ, RZ, c[0x0][0x178] ;  /* 0x00005e00ff007624 */ /* 0x000fe400078e00ff */
[----:B------:R-:W-:-:S03]  /*0210*/  IMAD R5, R9, c[0x0][0x174], RZ ;  /* 0x00005d0009057a24 */ /* 0x000fc600078e02ff */
[----:B------:R-:W-:Y:S02]  /*0220*/  LEA R7, R0, 0x1f, 0x1 ;  /* 0x0000001f00077811 */ /* 0x000fe400078e08ff */
[----:B------:R-:W-:Y:S02]  /*0230*/  SHF.R.S32.HI R6, RZ, 0x1f, R5 ;  /* 0x0000001fff067819 */ /* 0x000fe40000011405 */
[----:B------:R-:W-:-:S03]  /*0240*/  LOP3.LUT R7, R7, 0xffffffe0, RZ, 0xc0, !PT ;  /* 0xffffffe007077812 */ /* 0x000fc600078ec0ff */
[----:B------:R-:W-:Y:S05]  /*0250*/  @P0 BRA `(.L_x_2) ;  /* 0x00000ae000000947 */ /* 0x000fea0003800000 */
[----:B0-----:R-:W-:Y:S01]  /*0260*/  IMAD.MOV.U32 R10, RZ, RZ, 0x4 ;  /* 0x00000004ff0a7424 */ /* 0x001fe200078e00ff */
[----:B------:R-:W-:-:S03]  /*0270*/  ULDC.64 UR4, c[0x0][0x118] ;  /* 0x0000460000047ab9 */ /* 0x000fc60000000a00 */
[----:B------:R-:W-:-:S06]  /*0280*/  IMAD.WIDE R10, R9, R10, c[0x0][0x180] ;  /* 0x00006000090a7625 */ /* 0x000fcc00078e020a */
[----:B------:R-:W2:Y:S02]  /*0290*/  LDG.E R11, [R10.64] ;  /* 0x000000040a0b7981 */ /* 0x000ea4000c1e1900 */
[----:B--2---:R-:W-:-:S04]  /*02a0*/  IADD3 R2, P0, R5, R11, RZ ;  /* 0x0000000b05027210 */ /* 0x004fc80007f1e0ff */
[----:B------:R-:W-:Y:S02]  /*02b0*/  LEA.HI.X.SX32 R13, R11, R6, 0x1, P0 ;  /* 0x000000060b0d7211 */ /* 0x000fe400000f0eff */
[----:B------:R-:W-:-:S04]  /*02c0*/  LEA R12, P0, R2, c[0x0][0x160], 0x1 ;  /* 0x00005800020c7a11 */ /* 0x000fc800078008ff */
[----:B------:R-:W-:-:S06]  /*02d0*/  LEA.HI.X R13, R2, c[0x0][0x164], R13, 0x1, P0 ;  /* 0x00005900020d7a11 */ /* 0x000fcc00000f0c0d */
[----:B------:R-:W2:Y:S01]  /*02e0*/  LDG.E.U16 R13, [R12.64] ;  /* 0x000000040c0d7981 */ /* 0x000ea2000c1e1500 */
[----:B------:R-:W-:Y:S01]  /*02f0*/  F2FP.PACK_AB R8, RZ, c[0x0][0x1a4] ;  /* 0x00006900ff087a3e */ /* 0x000fe200000000ff */
[C---:B------:R-:W-:Y:S01]  /*0300*/  IMAD R2, R0.reuse, 0x4, R7 ;  /* 0x0000000400027824 */ /* 0x040fe200078e0207 */
[C---:B------:R-:W-:Y:S01]  /*0310*/  ISETP.GE.AND P0, PT, R0.reuse, 0x2, PT ;  /* 0x000000020000780c */ /* 0x040fe20003f06270 */
[----:B------:R-:W-:-:S03]  /*0320*/  IMAD.SHL.U32 R19, R0, 0x2, RZ ;  /* 0x0000000200137824 */ /* 0x000fc600078e00ff */
[----:B------:R0:W-:Y:S01]  /*0330*/  STS [R2+-0x4], R11 ;  /* 0xfffffc0b02007388 */ /* 0x0001e20000000800 */
[----:B--2---:R-:W-:-:S05]  /*0340*/  HADD2 R13, R13.H0_H0, -R8.H0_H0 ;  /* 0xa00000080d0d7230 */ /* 0x004fca0000000800 */
[----:B------:R0:W-:Y:S03]  /*0350*/  STS.U16 [R19+-0x2], R13 ;  /* 0xfffffe0d13007388 */ /* 0x0001e60000000400 */
[----:B------:R-:W-:Y:S05]  /*0360*/  @!P0 BRA `(.L_x_2) ;  /* 0x000009d000008947 */ /* 0x000fea0003800000 */
[----:B------:R-:W-:Y:S02]  /*0370*/  IABS R14, c[0x0][0x16c] ;  /* 0x00005b00000e7a13 */ /* 0x000fe40000000000 */
[----:B------:R-:W-:Y:S02]  /*0380*/  IABS R17, R9 ;  /* 0x0000000900117213 */ /* 0x000fe40000000000 */
[----:B------:R-:W1:Y:S01]  /*0390*/  I2F.RP R12, R14 ;  /* 0x0000000e000c7306 */ /* 0x000e620000209400 */
[----:B------:R-:W-:Y:S02]  /*03a0*/  ISETP.GE.AND P2, PT, R9, RZ, PT ;  /* 0x000000ff0900720c */ /* 0x000fe40003f46270 */
[----:B------:R-:W-:-:S05]  /*03b0*/  IADD3 R26, R0, -0x2, RZ ;  /* 0xfffffffe001a7810 */ /* 0x000fca0007ffe0ff */
[----:B-1----:R-:W1:Y:S02]  /*03c0*/  MUFU.RCP R12, R12 ;  /* 0x0000000c000c7308 */ /* 0x002e640000001000 */
[----:B-1----:R-:W-:-:S06]  /*03d0*/  IADD3 R10, R12, 0xffffffe, RZ ;  /* 0x0ffffffe0c0a7810 */ /* 0x002fcc0007ffe0ff */
[----:B0-----:R0:W1:Y:S02]  /*03e0*/  F2I.FTZ.U32.TRUNC.NTZ R11, R10 ;  /* 0x0000000a000b7305 */ /* 0x001064000021f000 */
[----:B0-----:R-:W-:Y:S02]  /*03f0*/  IMAD.MOV.U32 R10, RZ, RZ, RZ ;  /* 0x000000ffff0a7224 */ /* 0x001fe400078e00ff */
[----:B-1----:R-:W-:-:S04]  /*0400*/  IMAD.MOV R13, RZ, RZ, -R11 ;  /* 0x000000ffff0d7224 */ /* 0x002fc800078e0a0b */
[----:B------:R-:W-:-:S04]  /*0410*/  IMAD R13, R13, R14, RZ ;  /* 0x0000000e0d0d7224 */ /* 0x000fc800078e02ff */
[----:B------:R-:W-:Y:S01]  /*0420*/  IMAD.HI.U32 R11, R11, R13, R10 ;  /* 0x0000000d0b0b7227 */ /* 0x000fe200078e000a */
[----:B------:R-:W-:-:S04]  /*0430*/  IADD3 R10, R0, -0x1, RZ ;  /* 0xffffffff000a7810 */ /* 0x000fc80007ffe0ff */
[----:B------:R-:W-:Y:S01]  /*0440*/  LOP3.LUT P3, R18, R10, 0x3, RZ, 0xc0, !PT ;  /* 0x000000030a127812 */ /* 0x000fe2000786c0ff */
[----:B------:R-:W-:-:S04]  /*0450*/  IMAD.HI.U32 R11, R11, R17, RZ ;  /* 0x000000110b0b7227 */ /* 0x000fc800078e00ff */
[----:B------:R-:W-:-:S04]  /*0460*/  IMAD.MOV R11, RZ, RZ, -R11 ;  /* 0x000000ffff0b7224 */ /* 0x000fc800078e0a0b */
[----:B------:R-:W-:-:S05]  /*0470*/  IMAD R17, R14, R11, R17 ;  /* 0x0000000b0e117224 */ /* 0x000fca00078e0211 */
[----:B------:R-:W-:-:S13]  /*0480*/  ISETP.GT.U32.AND P0, PT, R14, R17, PT ;  /* 0x000000110e00720c */ /* 0x000fda0003f04070 */
[----:B------:R-:W-:Y:S01]  /*0490*/  @!P0 IMAD.IADD R17, R17, 0x1, -R14 ;  /* 0x0000000111118824 */ /* 0x000fe200078e0a0e */
[----:B------:R-:W-:-:S04]  /*04a0*/  ISETP.NE.AND P0, PT, RZ, c[0x0][0x16c], PT ;  /* 0x00005b00ff007a0c */ /* 0x000fc80003f05270 */
[----:B------:R-:W-:-:S13]  /*04b0*/  ISETP.GT.U32.AND P1, PT, R14, R17, PT ;  /* 0x000000110e00720c */ /* 0x000fda0003f24070 */
[----:B------:R-:W-:Y:S01]  /*04c0*/  @!P1 IMAD.IADD R17, R17, 0x1, -R14 ;  /* 0x0000000111119824 */ /* 0x000fe200078e0a0e */
[----:B------:R-:W-:-:S03]  /*04d0*/  ISETP.GE.U32.AND P1, PT, R26, 0x3, PT ;  /* 0x000000031a00780c */ /* 0x000fc60003f26070 */
[----:B------:R-:W-:Y:S01]  /*04e0*/  @!P2 IMAD.MOV R17, RZ, RZ, -R17 ;  /* 0x000000ffff11a224 */ /* 0x000fe200078e0a11 */
[----:B------:R-:W-:-:S05]  /*04f0*/  @!P0 LOP3.LUT R17, RZ, c[0x0][0x16c], RZ, 0x33, !PT ;  /* 0x00005b00ff118a12 */ /* 0x000fca00078e33ff */
[----:B------:R-:W-:Y:S01]  /*0500*/  IMAD.MOV.U32 R0, RZ, RZ, R17 ;  /* 0x000000ffff007224 */ /* 0x000fe200078e0011 */
[----:B------:R-:W-:Y:S05]  /*0510*/  @!P3 BRA `(.L_x_3) ;  /* 0x000002200000b947 */ /* 0x000fea0003800000 */
[----:B------:R-:W-:Y:S01]  /*0520*/  IMAD.MOV.U32 R16, RZ, RZ, c[0x0][0x16c] ;  /* 0x00005b00ff107624 */ /* 0x000fe200078e00ff */
[----:B------:R-:W-:Y:S01]  /*0530*/  BSSY B0, `(.L_x_3) ;  /* 0x0000020000007945 */ /* 0x000fe20003800000 */
[----:B------:R-:W-:Y:S01]  /*0540*/  IADD3 R19, R19, -0x4, RZ ;  /* 0xfffffffc13137810 */ /* 0x000fe20007ffe0ff */
[----:B------:R-:W-:Y:S01]  /*0550*/  IMAD.MOV.U32 R0, RZ, RZ, R17 ;  /* 0x000000ffff007224 */ /* 0x000fe200078e0011 */
[----:B------:R-:W-:Y:S01]  /*0560*/  IADD3 R2, R2, -0x8, RZ ;  /* 0xfffffff802027810 */ /* 0x000fe20007ffe0ff */
[----:B------:R-:W-:-:S04]  /*0570*/  IMAD R16, R16, c[0x0][0x168], RZ ;  /* 0x00005a0010107a24 */ /* 0x000fc800078e02ff */
[----:B------:R-:W-:-:S04]  /*0580*/  IMAD R10, R26, R16, R9 ;  /* 0x000000101a0a7224 */ /* 0x000fc800078e0209 */
[----:B------:R-:W-:Y:S02]  /*0590*/  IMAD.IADD R21, R10, 0x1, -R17 ;  /* 0x000000010a157824 */ /* 0x000fe400078e0a11 */
.L_x_4:
[----:B-----5:R-:W-:Y:S01]  /*05a0*/  ISETP.GE.AND P0, PT, R26, R3, PT ;  /* 0x000000031a00720c */ /* 0x020fe20003f06270 */
[----:B------:R-:W-:-:S03]  /*05b0*/  ULDC.64 UR4, c[0x0][0x118] ;  /* 0x0000460000047ab9 */ /* 0x000fc60000000a00 */
[----:B------:R-:W-:-:S13]  /*05c0*/  ISETP.LT.AND P0, PT, R26, c[0x0][0x1a0], P0 ;  /* 0x000068001a007a0c */ /* 0x000fda0000701270 */
[----:B------:R-:W-:Y:S02]  /*05d0*/  @!P0 IMAD.IADD R10, R0, 0x1, R21 ;  /* 0x00000001000a8824 */ /* 0x000fe400078e0215 */
[----:B------:R-:W-:-:S04]  /*05e0*/  @!P0 IMAD.MOV.U32 R13, RZ, RZ, 0x4 ;  /* 0x00000004ff0d8424 */ /* 0x000fc800078e00ff */
[----:B------:R-:W-:-:S05]  /*05f0*/  @!P0 IMAD.WIDE R10, R10, R13, c[0x0][0x190] ;  /* 0x000064000a0a8625 */ /* 0x000fca00078e020d */
[----:B------:R-:W2:Y:S02]  /*0600*/  @!P0 LDG.E R0, [R10.64] ;  /* 0x000000040a008981 */ /* 0x000ea4000c1e1900 */
[----:B--2---:R-:W-:-:S04]  /*0610*/  @!P0 IMAD.IADD R12, R0, 0x1, R21 ;  /* 0x00000001000c8824 */ /* 0x004fc800078e0215 */
[----:B------:R-:W-:-:S06]  /*0620*/  @!P0 IMAD.WIDE R12, R12, R13, c[0x0][0x188] ;  /* 0x000062000c0c8625 */ /* 0x000fcc00078e020d */
[----:B------:R-:W2:Y:S02]  /*0630*/  @!P0 LDG.E R13, [R12.64] ;  /* 0x000000040c0d8981 */ /* 0x000ea4000c1e1900 */
[----:B--2---:R-:W-:-:S04]  /*0640*/  @!P0 IADD3 R15, P2, R5, R13, RZ ;  /* 0x0000000d050f8210 */ /* 0x004fc80007f5e0ff */
[----:B------:R-:W-:Y:S02]  /*0650*/  @!P0 LEA.HI.X.SX32 R20, R13, R6, 0x1, P2 ;  /* 0x000000060d148211 */ /* 0x000fe400010f0eff */
[----:B------:R-:W-:-:S04]  /*0660*/  @!P0 LEA R14, P2, R15, c[0x0][0x160], 0x1 ;  /* 0x000058000f0e8a11 */ /* 0x000fc800078408ff */
[----:B------:R-:W-:-:S06]  /*0670*/  @!P0 LEA.HI.X R15, R15, c[0x0][0x164], R20, 0x1, P2 ;  /* 0x000059000f0f8a11 */ /* 0x000fcc00010f0c14 */
[----:B------:R-:W2:Y:S01]  /*0680*/  @!P0 LDG.E.U16 R15, [R14.64] ;  /* 0x000000040e0f8981 */ /* 0x000ea2000c1e1500 */
[----:B------:R-:W-:Y:S01]  /*0690*/  IADD3 R18, R18, -0x1, RZ ;  /* 0xffffffff12127810 */ /* 0x000fe20007ffe0ff */
[----:B------:R-:W-:Y:S01]  /*06a0*/  IMAD.IADD R21, R21, 0x1, -R16 ;  /* 0x0000000115157824 */ /* 0x000fe200078e0a10 */
[----:B------:R-:W-:Y:S01]  /*06b0*/  IADD3 R26, R26, -0x1, RZ ;  /* 0xffffffff1a1a7810 */ /* 0x000fe20007ffe0ff */
[----:B------:R0:W-:Y:S02]  /*06c0*/  @!P0 STS [R2], R13 ;  /* 0x0000000d02008388 */ /* 0x0001e40000000800 */
[----:B0-----:R-:W-:Y:S01]  /*06d0*/  IADD3 R2, R2, -0x4, RZ ;  /* 0xfffffffc02027810 */ /* 0x001fe20007ffe0ff */
[----:B--2---:R-:W-:-:S05]  /*06e0*/  @!P0 HADD2 R15, R15.H0_H0, -R8.H0_H0 ;  /* 0xa00000080f0f8230 */ /* 0x004fca0000000800 */
[----:B------:R0:W-:Y:S01]  /*06f0*/  @!P0 STS.U16 [R19], R15 ;  /* 0x0000000f13008388 */ /* 0x0001e20000000400 */
[----:B------:R-:W-:Y:S02]  /*0700*/  ISETP.NE.AND P0, PT, R18, RZ, PT ;  /* 0x000000ff1200720c */ /* 0x000fe40003f05270 */
[----:B0-----:R-:W-:-:S11]  /*0710*/  IADD3 R19, R19, -0x2, RZ ;  /* 0xfffffffe13137810 */ /* 0x001fd60007ffe0ff */
[----:B------:R-:W-:Y:S05]  /*0720*/  @P0 BRA `(.L_x_4) ;  /* 0xfffffe7000000947 */ /* 0x000fea000383ffff */
[----:B------:R-:W-:Y:S05]  /*0730*/  BSYNC B0 ;  /* 0x0000000000007941 */ /* 0x000fea0003800000 */
.L_x_3:
[----:B------:R-:W-:Y:S05]  /*0740*/  @!P1 BRA `(.L_x_2) ;  /* 0x000005f000009947 */ /* 0x000fea0003800000 */
[----:B------:R-:W-:Y:S01]  /*0750*/  IMAD.MOV.U32 R10, RZ, RZ, c[0x0][0x16c] ;  /* 0x00005b00ff0a7624 */ /* 0x000fe200078e00ff */
[C---:B------:R-:W-:Y:S01]  /*0760*/  IADD3 R14, R26.reuse, -0x3, RZ ;  /* 0xfffffffd1a0e7810 */ /* 0x040fe20007ffe0ff */
[C---:B------:R-:W-:Y:S01]  /*0770*/  IMAD R2, R26.reuse, 0x4, R7 ;  /* 0x000000041a027824 */ /* 0x040fe200078e0207 */
[C---:B------:R-:W-:Y:S01]  /*0780*/  IADD3 R20, R26.reuse, -0x1, RZ ;  /* 0xffffffff1a147810 */ /* 0x040fe20007ffe0ff */
[C---:B------:R-:W-:Y:S01]  /*0790*/  IMAD R12, R26.reuse, c[0x0][0x16c], RZ ;  /* 0x00005b001a0c7a24 */ /* 0x040fe200078e02ff */
[----:B------:R-:W-:Y:S01]  /*07a0*/  IADD3 R24, R26, -0x2, RZ ;  /* 0xfffffffe1a187810 */ /* 0x000fe20007ffe0ff */
[----:B------:R-:W-:Y:S01]  /*07b0*/  IMAD R10, R10, c[0x0][0x168], RZ ;  /* 0x00005a000a0a7a24 */ /* 0x000fe200078e02ff */
[----:B------:R-:W-:Y:S01]  /*07c0*/  LEA R11, R26, 0xfffffffe, 0x1 ;  /* 0xfffffffe1a0b7811 */ /* 0x000fe200078e08ff */
[--C-:B------:R-:W-:Y:S01]  /*07d0*/  IMAD R12, R12, c[0x0][0x168], -R17.reuse ;  /* 0x00005a000c0c7a24 */ /* 0x100fe200078e0a11 */
[----:B------:R-:W-:Y:S01]  /*07e0*/  IADD3 R2, R2, -0x4, RZ ;  /* 0xfffffffc02027810 */ /* 0x000fe20007ffe0ff */
[----:B------:R-:W-:-:S02]  /*07f0*/  IMAD R14, R10, R14, -R17 ;  /* 0x0000000e0a0e7224 */ /* 0x000fc400078e0a11 */
[C-C-:B------:R-:W-:Y:S02]  /*0800*/  IMAD R20, R10.reuse, R20, -R17.reuse ;  /* 0x000000140a147224 */ /* 0x140fe400078e0a11 */
[----:B------:R-:W-:Y:S02]  /*0810*/  IMAD R24, R10, R24, -R17 ;  /* 0x000000180a187224 */ /* 0x000fe400078e0a11 */
.L_x_5:
[----:B-----5:R-:W-:Y:S01]  /*0820*/  ISETP.GE.AND P0, PT, R26, R3, PT ;  /* 0x000000031a00720c */ /* 0x020fe20003f06270 */
[----:B------:R-:W-:-:S03]  /*0830*/  ULDC.64 UR4, c[0x0][0x118] ;  /* 0x0000460000047ab9 */ /* 0x000fc60000000a00 */
[----:B------:R-:W-:-:S13]  /*0840*/  ISETP.LT.AND P0, PT, R26, c[0x0][0x1a0], P0 ;  /* 0x000068001a007a0c */ /* 0x000fda0000701270 */
[----:B------:R-:W-:Y:S02]  /*0850*/  @!P0 IMAD.IADD R13, R12, 0x1, R9 ;  /* 0x000000010c0d8824 */ /* 0x000fe400078e0209 */
[----:B------:R-:W-:Y:S02]  /*0860*/  @!P0 IMAD.MOV.U32 R23, RZ, RZ, 0x4 ;  /* 0x00000004ff178424 */ /* 0x000fe400078e00ff */
[----:B------:R-:W-:-:S04]  /*0870*/  @!P0 IMAD.IADD R18, R0, 0x1, R13 ;  /* 0x0000000100128824 */ /* 0x000fc800078e020d */
[----:B------:R-:W-:-:S05]  /*0880*/  @!P0 IMAD.WIDE R18, R18, R23, c[0x0][0x190] ;  /* 0x0000640012128625 */ /* 0x000fca00078e0217 */
[----:B------:R-:W2:Y:S01]  /*0890*/  @!P0 LDG.E R0, [R18.64] ;  /* 0x0000000412008981 */ /* 0x000ea2000c1e1900 */
[----:B------:R-:W-:-:S04]  /*08a0*/  ISETP.GT.AND P1, PT, R26, R3, PT ;  /* 0x000000031a00720c */ /* 0x000fc80003f24270 */
[----:B------:R-:W-:-:S13]  /*08b0*/  ISETP.LE.AND P1, PT, R26, c[0x0][0x1a0], P1 ;  /* 0x000068001a007a0c */ /* 0x000fda0000f23270 */
[----:B------:R-:W-:Y:S02]  /*08c0*/  @!P1 IMAD.IADD R15, R20, 0x1, R9 ;  /* 0x00000001140f9824 */ /* 0x000fe400078e0209 */
[----:B------:R-:W-:Y:S02]  /*08d0*/  @!P1 IMAD.MOV.U32 R25, RZ, RZ, 0x4 ;  /* 0x00000004ff199424 */ /* 0x000fe400078e00ff */
[----:B--2---:R-:W-:Y:S02]  /*08e0*/  @!P1 IMAD.IADD R16, R0, 0x1, R15 ;  /* 0x0000000100109824 */ /* 0x004fe400078e020f */
[----:B------:R-:W-:Y:S02]  /*08f0*/  @!P0 IMAD.IADD R22, R13, 0x1, R0 ;  /* 0x000000010d168824 */ /* 0x000fe400078e0200 */
[----:B------:R-:W-:-:S05]  /*0900*/  @!P1 IMAD.WIDE R16, R16, R25, c[0x0][0x190] ;  /* 0x0000640010109625 */ /* 0x000fca00078e0219 */
[----:B------:R-:W2:Y:S01]  /*0910*/  @!P1 LDG.E R0, [R16.64] ;  /* 0x0000000410009981 */ /* 0x000ea2000c1e1900 */
[----:B------:R-:W-:-:S05]  /*0920*/  @!P0 IMAD.WIDE R22, R22, R23, c[0x0][0x188] ;  /* 0x0000620016168625 */ /* 0x000fca00078e0217 */
[----:B------:R-:W3:Y:S01]  /*0930*/  @!P0 LDG.E R21, [R22.64] ;  /* 0x0000000416158981 */ /* 0x000ee2000c1e1900 */
[----:B------:R-:W-:Y:S01]  /*0940*/  IADD3 R28, R26, -0x2, RZ ;  /* 0xfffffffe1a1c7810 */ /* 0x000fe20007ffe0ff */
[----:B--2---:R-:W-:-:S04]  /*0950*/  @!P1 IMAD.IADD R15, R15, 0x1, R0 ;  /* 0x000000010f0f9824 */ /* 0x004fc800078e0200 */
[----:B------:R-:W-:-:S05]  /*0960*/  @!P1 IMAD.WIDE R18, R15, R25, c[0x0][0x188] ;  /* 0x000062000f129625 */ /* 0x000fca00078e0219 */
[----:B------:R-:W2:Y:S01]  /*0970*/  @!P1 LDG.E R13, [R18.64] ;  /* 0x00000004120d9981 */ /* 0x000ea2000c1e1900 */
[----:B------:R-:W-:-:S04]  /*0980*/  ISETP.GE.AND P2, PT, R28, R3, PT ;  /* 0x000000031c00720c */ /* 0x000fc80003f46270 */
[----:B------:R-:W-:Y:S02]  /*0990*/  ISETP.LT.AND P2, PT, R28, c[0x0][0x1a0], P2 ;  /* 0x000068001c007a0c */ /* 0x000fe40001741270 */
[----:B---3--:R-:W-:-:S04]  /*09a0*/  @!P0 IADD3 R27, P3, R5, R21, RZ ;  /* 0x00000015051b8210 */ /* 0x008fc80007f7e0ff */
[----:B------:R-:W-:Y:S02]  /*09b0*/  @!P0 LEA.HI.X.SX32 R28, R21, R6, 0x1, P3 ;  /* 0x00000006151c8211 */ /* 0x000fe400018f0eff */
[----:B------:R-:W-:-:S05]  /*09c0*/  @!P0 LEA R16, P3, R27, c[0x0][0x160], 0x1 ;  /* 0x000058001b108a11 */ /* 0x000fca00078608ff */
[----:B------:R-:W-:Y:S01]  /*09d0*/  @!P2 IMAD.IADD R15, R24, 0x1, R9 ;  /* 0x00000001180fa824 */ /* 0x000fe200078e0209 */
[----:B------:R-:W-:Y:S01]  /*09e0*/  @!P0 LEA.HI.X R17, R27, c[0x0][0x164], R28, 0x1, P3 ;  /* 0x000059001b118a11 */ /* 0x000fe200018f0c1c */
[----:B------:R-:W-:Y:S02]  /*09f0*/  @!P2 IMAD.MOV.U32 R28, RZ, RZ, 0x4 ;  /* 0x00000004ff1ca424 */ /* 0x000fe400078e00ff */
[----:B------:R-:W-:Y:S01]  /*0a00*/  @!P2 IMAD.IADD R23, R0, 0x1, R15 ;  /* 0x000000010017a824 */ /* 0x000fe200078e020f */
[----:B--2---:R-:W-:-:S04]  /*0a10*/  @!P1 IADD3 R25, P4, R5, R13, RZ ;  /* 0x0000000d05199210 */ /* 0x004fc80007f9e0ff */
[----:B------:R-:W-:Y:S02]  /*0a20*/  @!P1 LEA.HI.X.SX32 R22, R13, R6, 0x1, P4 ;  /* 0x000000060d169211 */ /* 0x000fe400020f0eff */
[----:B------:R-:W-:-:S04]  /*0a30*/  @!P1 LEA R18, P3, R25, c[0x0][0x160], 0x1 ;  /* 0x0000580019129a11 */ /* 0x000fc800078608ff */
[----:B------:R-:W-:Y:S01]  /*0a40*/  @!P1 LEA.HI.X R19, R25, c[0x0][0x164], R22, 0x1, P3 ;  /* 0x0000590019139a11 */ /* 0x000fe200018f0c16 */
[----:B------:R-:W-:Y:S01]  /*0a50*/  @!P2 IMAD.WIDE R22, R23, R28, c[0x0][0x190] ;  /* 0x000064001716a625 */ /* 0x000fe200078e021c */
[----:B------:R-:W-:-:S03]  /*0a60*/  IADD3 R25, R26, -0x3, RZ ;  /* 0xfffffffd1a197810 */ /* 0x000fc60007ffe0ff */
[----:B------:R0:W2:Y:S04]  /*0a70*/  @!P1 LDG.E.U16 R27, [R18.64] ;  /* 0x00000004121b9981 */ /* 0x0000a8000c1e1500 */
[----:B------:R-:W3:Y:S01]  /*0a80*/  @!P2 LDG.E R0, [R22.64] ;  /* 0x000000041600a981 */ /* 0x000ee2000c1e1900 */
[----:B------:R-:W-:Y:S01]  /*0a90*/  ISETP.GE.AND P3, PT, R25, R3, PT ;  /* 0x000000031900720c */ /* 0x000fe20003f66270 */
[----:B---3--:R-:W-:-:S04]  /*0aa0*/  @!P2 IMAD.IADD R29, R15, 0x1, R0 ;  /* 0x000000010f1da824 */ /* 0x008fc800078e0200 */
[----:B------:R-:W-:-:S05]  /*0ab0*/  @!P2 IMAD.WIDE R28, R29, R28, c[0x0][0x188] ;  /* 0x000062001d1ca625 */ /* 0x000fca00078e021c */
[----:B------:R1:W3:Y:S01]  /*0ac0*/  @!P2 LDG.E R15, [R28.64] ;  /* 0x000000041c0fa981 */ /* 0x0002e2000c1e1900 */
[----:B------:R-:W-:-:S03]  /*0ad0*/  ISETP.LT.AND P3, PT, R25, c[0x0][0x1a0], P3 ;  /* 0x0000680019007a0c */ /* 0x000fc60001f61270 */
[----:B------:R4:W2:Y:S10]  /*0ae0*/  @!P0 LDG.E.U16 R25, [R16.64] ;  /* 0x0000000410198981 */ /* 0x0008b4000c1e1500 */
[----:B----4-:R-:W-:-:S04]  /*0af0*/  @!P3 IMAD.IADD R17, R14, 0x1, R9 ;  /* 0x000000010e11b824 */ /* 0x010fc800078e0209 */
[----:B-1----:R-:W-:Y:S01]  /*0b00*/  @!P3 IMAD.IADD R29, R0, 0x1, R17 ;  /* 0x00000001001db824 */ /* 0x002fe200078e0211 */
[----:B---3--:R-:W-:-:S04]  /*0b10*/  @!P2 IADD3 R23, P4, R5, R15, RZ ;  /* 0x0000000f0517a210 */ /* 0x008fc80007f9e0ff */
[----:B------:R-:W-:Y:S02]  /*0b20*/  @!P2 LEA.HI.X.SX32 R16, R15, R6, 0x1, P4 ;  /* 0x000000060f10a211 */ /* 0x000fe400020f0eff */
[----:B------:R-:W-:-:S04]  /*0b30*/  @!P2 LEA R22, P4, R23, c[0x0][0x160], 0x1 ;  /* 0x000058001716aa11 */ /* 0x000fc800078808ff */
[----:B------:R-:W-:Y:S01]  /*0b40*/  @!P2 LEA.HI.X R23, R23, c[0x0][0x164], R16, 0x1, P4 ;  /* 0x000059001717aa11 */ /* 0x000fe200020f0c10 */
[----:B------:R-:W-:-:S04]  /*0b50*/  @!P3 IMAD.MOV.U32 R16, RZ, RZ, 0x4 ;  /* 0x00000004ff10b424 */ /* 0x000fc800078e00ff */
[----:B------:R-:W-:Y:S01]  /*0b60*/  @!P3 IMAD.WIDE R28, R29, R16, c[0x0][0x190] ;  /* 0x000064001d1cb625 */ /* 0x000fe200078e0210 */
[----:B------:R-:W3:Y:S04]  /*0b70*/  @!P2 LDG.E.U16 R23, [R22.64] ;  /* 0x000000041617a981 */ /* 0x000ee8000c1e1500 */
[----:B------:R-:W4:Y:S02]  /*0b80*/  @!P3 LDG.E R0, [R28.64] ;  /* 0x000000041c00b981 */ /* 0x000f24000c1e1900 */
[----:B----4-:R-:W-:-:S04]  /*0b90*/  @!P3 IMAD.IADD R17, R17, 0x1, R0 ;  /* 0x000000011111b824 */ /* 0x010fc800078e0200 */
[----:B------:R-:W-:-:S06]  /*0ba0*/  @!P3 IMAD.WIDE R16, R17, R16, c[0x0][0x188] ;  /* 0x000062001110b625 */ /* 0x000fcc00078e0210 */
[----:B------:R-:W0:Y:S02]  /*0bb0*/  @!P3 LDG.E R17, [R16.64] ;  /* 0x000000041011b981 */ /* 0x000e24000c1e1900 */
[----:B0-----:R-:W-:-:S04]  /*0bc0*/  @!P3 IADD3 R19, P4, R5, R17, RZ ;  /* 0x000000110513b210 */ /* 0x001fc80007f9e0ff */
[----:B------:R-:W-:Y:S02]  /*0bd0*/  @!P3 LEA.HI.X.SX32 R16, R17, R6, 0x1, P4 ;  /* 0x000000061110b211 */ /* 0x000fe400020f0eff */
[----:B------:R-:W-:-:S04]  /*0be0*/  @!P3 LEA R18, P4, R19, c[0x0][0x160], 0x1 ;  /* 0x000058001312ba11 */ /* 0x000fc800078808ff */
[----:B------:R-:W-:-:S06]  /*0bf0*/  @!P3 LEA.HI.X R19, R19, c[0x0][0x164], R16, 0x1, P4 ;  /* 0x000059001313ba11 */ /* 0x000fcc00020f0c10 */
[----:B------:R-:W4:Y:S01]  /*0c00*/  @!P3 LDG.E.U16 R19, [R18.64] ;  /* 0x000000041213b981 */ /* 0x000f22000c1e1500 */
[----:B--2---:R-:W-:-:S03]  /*0c10*/  @!P0 HADD2 R25, R25.H0_H0, -R8.H0_H0 ;  /* 0xa000000819198230 */ /* 0x004fc60000000800 */
[----:B------:R-:W-:Y:S04]  /*0c20*/  @!P0 STS [R2+0x4], R21 ;  /* 0x0000041502008388 */ /* 0x000fe80000000800 */
[----:B------:R-:W-:Y:S01]  /*0c30*/  @!P0 STS.U16 [R11+0x2], R25 ;  /* 0x000002190b008388 */ /* 0x000fe20000000400 */
[C---:B------:R-:W-:Y:S01]  /*0c40*/  ISETP.GT.AND P0, PT, R26.reuse, 0x3, PT ;  /* 0x000000031a00780c */ /* 0x040fe20003f04270 */
[--C-:B------:R-:W-:Y:S02]  /*0c50*/  @!P1 HADD2 R27, R27.H0_H0, -R8.reuse.H0_H0 ;  /* 0xa00000081b1b9230 */ /* 0x100fe40000000800 */
[----:B---3--:R-:W-:Y:S01]  /*0c60*/  @!P2 HADD2 R23, R23.H0_H0, -R8.H0_H0 ;  /* 0xa00000081717a230 */ /* 0x008fe20000000800 */
[----:B------:R-:W-:Y:S01]  /*0c70*/  @!P1 STS [R2], R13 ;  /* 0x0000000d02009388 */ /* 0x000fe20000000800 */
[----:B------:R-:W-:-:S03]  /*0c80*/  IADD3 R16, R26, -0x4, RZ ;  /* 0xfffffffc1a107810 */ /* 0x000fc60007ffe0ff */
[----:B------:R-:W-:Y:S04]  /*0c90*/  @!P1 STS.U16 [R11], R27 ;  /* 0x0000001b0b009388 */ /* 0x000fe80000000400 */
[----:B------:R-:W-:Y:S01]  /*0ca0*/  @!P2 STS [R2+-0x4], R15 ;  /* 0xfffffc0f0200a388 */ /* 0x000fe20000000800 */
[----:B------:R-:W-:-:S03]  /*0cb0*/  IMAD.MOV.U32 R26, RZ, RZ, R16 ;  /* 0x000000ffff1a7224 */ /* 0x000fc600078e0010 */
[----:B------:R-:W-:Y:S01]  /*0cc0*/  @!P2 STS.U16 [R11+-0x2], R23 ;  /* 0xfffffe170b00a388 */ /* 0x000fe20000000400 */
[----:B------:R-:W-:-:S03]  /*0cd0*/  IMAD R9, R10, -0x4, R9 ;  /* 0xfffffffc0a097824 */ /* 0x000fc600078e0209 */
[----:B------:R0:W-:Y:S02]  /*0ce0*/  @!P3 STS [R2+-0x8], R17 ;  /* 0xfffff8110200b388 */ /* 0x0001e40000000800 */
[----:B0-----:R-:W-:Y:S01]  /*0cf0*/  IADD3 R2, R2, -0x10, RZ ;  /* 0xfffffff002027810 */ /* 0x001fe20007ffe0ff */
[----:B----4-:R-:W-:-:S05]  /*0d00*/  @!P3 HADD2 R19, R19.H0_H0, -R8.H0_H0 ;  /* 0xa00000081313b230 */ /* 0x010fca0000000800 */
[----:B------:R0:W-:Y:S02]  /*0d10*/  @!P3 STS.U16 [R11+-0x4], R19 ;  /* 0xfffffc130b00b388 */ /* 0x0001e40000000400 */
[----:B0-----:R-:W-:Y:S01]  /*0d20*/  IADD3 R11, R11, -0x8, RZ ;  /* 0xfffffff80b0b7810 */ /* 0x001fe20007ffe0ff */
[----:B------:R-:W-:Y:S05]  /*0d30*/  @P0 BRA `(.L_x_5) ;  /* 0xfffffae000000947 */ /* 0x000fea000383ffff */
.L_x_2:
[----:B0-----:R-:W-:Y:S01]  /*0d40*/  WARPSYNC 0xffffffff ;  /* 0xffffffff00007948 */ /* 0x001fe20003800000 */
[----:B------:R-:W-:Y:S01]  /*0d50*/  BAR.SYNC.DEFER_BLOCKING 0x0 ;  /* 0x0000000000007b1d */ /* 0x000fe20000010000 */
[----:B------:R-:W-:-:S13]  /*0d60*/  ISETP.GE.AND P0, PT, R4, c[0x0][0x178], PT ;  /* 0x00005e0004007a0c */ /* 0x000fda0003f06270 */
[----:B------:R-:W-:Y:S05]  /*0d70*/  @P0 EXIT ;  /* 0x000000000000094d */ /* 0x000fea0003800000 */
.L_x_8:
[C---:B-----5:R-:W-:Y:S01]  /*0d80*/  ISETP.GE.AND P0, PT, R4.reuse, R3, PT ;  /* 0x000000030400720c */ /* 0x060fe20003f06270 */
[----:B------:R-:W-:Y:S01]  /*0d90*/  BSSY B0, `(.L_x_6) ;  /* 0x000000d000007945 */ /* 0x000fe20003800000 */
[----:B------:R-:W-:-:S13]  /*0da0*/  ISETP.LT.AND P1, PT, R4, c[0x0][0x1a0], PT ;  /* 0x0000680004007a0c */ /* 0x000fda0003f21270 */
[----:B0-----:R-:W-:Y:S05]  /*0db0*/  @P0 BRA P1, `(.L_x_7) ;  /* 0x000000a000000947 */ /* 0x001fea0000800000 */
[C---:B------:R-:W-:Y:S01]  /*0dc0*/  IMAD R0, R4.reuse, 0x4, R7 ;  /* 0x0000000404007824 */ /* 0x040fe200078e0207 */
[----:B------:R-:W-:Y:S01]  /*0dd0*/  ULDC.64 UR4, c[0x0][0x118] ;  /* 0x0000460000047ab9 */ /* 0x000fe20000000a00 */
[----:B------:R-:W-:-:S04]  /*0de0*/  IMAD.SHL.U32 R2, R4, 0x2, RZ ;  /* 0x0000000204027824 */ /* 0x000fc800078e00ff */
[----:B------:R-:W0:Y:S04]  /*0df0*/  LDS R0, [R0] ;  /* 0x0000000000007984 */ /* 0x000e280000000800 */
[----:B------:R-:W1:Y:S01]  /*0e00*/  LDS.U16 R11, [R2] ;  /* 0x00000000020b7984 */ /* 0x000e620000000400 */
[----:B0-----:R-:W-:-:S04]  /*0e10*/  IADD3 R9, P0, R5, R0, RZ ;  /* 0x0000000005097210 */ /* 0x001fc80007f1e0ff */
[----:B------:R-:W-:Y:S02]  /*0e20*/  LEA.HI.X.SX32 R10, R0, R6, 0x1, P0 ;  /* 0x00000006000a7211 */ /* 0x000fe400000f0eff */
[----:B------:R-:W-:-:S04]  /*0e30*/  LEA R8, P0, R9, c[0x0][0x160], 0x1 ;  /* 0x0000580009087a11 */ /* 0x000fc800078008ff */
[----:B------:R-:W-:-:S05]  /*0e40*/  LEA.HI.X R9, R9, c[0x0][0x164], R10, 0x1, P0 ;  /* 0x0000590009097a11 */ /* 0x000fca00000f0c0a */
[----:B-1----:R0:W-:Y:S04]  /*0e50*/  STG.E.U16 [R8.64], R11 ;  /* 0x0000000b08007986 */ /* 0x0021e8000c101504 */
.L_x_7:
[----:B------:R-:W-:Y:S05]  /*0e60*/  BSYNC B0 ;  /* 0x0000000000007941 */ /* 0x000fea0003800000 */
.L_x_6:
[----:B------:R-:W-:-:S04]  /*0e70*/  IADD3 R4, R4, c[0x0][0x0], RZ ;  /* 0x0000000004047a10 */ /* 0x000fc80007ffe0ff */
[----:B------:R-:W-:-:S13]  /*0e80*/  ISETP.GE.AND P0, PT, R4, c[0x0][0x178], PT ;  /* 0x00005e0004007a0c */ /* 0x000fda0003f06270 */
[----:B------:R-:W-:Y:S05]  /*0e90*/  @!P0 BRA `(.L_x_8) ;  /* 0xfffffee000008947 */ /* 0x000fea000383ffff */
[----:B------:R-:W-:Y:S05]  /*0ea0*/  EXIT ;  /* 0x000000000000794d */ /* 0x000fea0003800000 */
.L_x_9:
        /* <DEDUP_REMOVED lines=13> */
.L_x_88:


//--------------------- .text._ZN17fastertransformer24apply_repetition_penaltyI6__halfLb0EEEvPT_iiiiiPKiS5_S5_S5_if --------------------------
	.section	.text._ZN17fastertransformer24apply_repetition_penaltyI6__halfLb0EEEvPT_iiiiiPKiS5_S5_S5_if,"ax",@progbits
	.sectioninfo	@"SHI_REGISTERS=30"
	.align	128
        .global         _ZN17fastertransformer24apply_repetition_penaltyI6__halfLb0EEEvPT_iiiiiPKiS5_S5_S5_if
        .type           _ZN17fastertransformer24apply_repetition_penaltyI6__halfLb0EEEvPT_iiiiiPKiS5_S5_S5_if,@function
        .size           _ZN17fastertransformer24apply_repetition_penaltyI6__halfLb0EEEvPT_iiiiiPKiS5_S5_S5_if,(.L_x_89 - _ZN17fastertransformer24apply_repetition_penaltyI6__halfLb0EEEvPT_iiiiiPKiS5_S5_S5_if)
        .other          _ZN17fastertransformer24apply_repetition_penaltyI6__halfLb0EEEvPT_iiiiiPKiS5_S5_S5_if,@"STO_CUDA_ENTRY STV_DEFAULT"
_ZN17fastertransformer24apply_repetition_penaltyI6__halfLb0EEEvPT_iiiiiPKiS5_S5_S5_if:
.text._ZN17fastertransformer24apply_repetition_penaltyI6__halfLb0EEEvPT_iiiiiPKiS5_S5_S5_if:
        /* <DEDUP_REMOVED lines=22> */
.L_x_10:
        /* <DEDUP_REMOVED lines=23> */
[----:B------:R-:W-:-:S05]  /*02d0*/  LEA.HI.X R15, R7, c[0x0][0x164], R8, 0x1, P0 ;  /* 0x00005900070f7a11 */ /* 0x000fca00000f0c08 */
[----:B------:R-:W2:Y:S01]  /*02e0*/  LDG.E.U16 R14, [R14.64] ;  /* 0x000000040e0e7981 */ /* 0x000ea2000c1e1500 */
[C---:B------:R-:W-:Y:S01]  /*02f0*/  IMAD R10, R11.reuse, 0x4, R6 ;  /* 0x000000040b0a7824 */ /* 0x040fe200078e0206 */
[----:B------:R-:W-:Y:S02]  /*0300*/  F2FP.PACK_AB R7, RZ, c[0x0][0x1a4] ;  /* 0x00006900ff077a3e */ /* 0x000fe400000000ff */
[----:B------:R-:W-:Y:S02]  /*0310*/  IADD3 R8, R11, -0x1, RZ ;  /* 0xffffffff0b087810 */ /* 0x000fe40007ffe0ff */
[----:B------:R0:W-:Y:S01]  /*0320*/  STS [R10+-0x4], R13 ;  /* 0xfffffc0d0a007388 */ /* 0x0001e20000000800 */
[----:B--2---:R-:W-:-:S13]  /*0330*/  HSETP2.GT.AND P0, PT, R14.H0_H0, RZ.H0_H0, PT ;  /* 0x200000ff0e007234 */ /* 0x004fda0003f04800 */
[----:B------:R-:W-:Y:S05]  /*0340*/  @!P0 BRA `(.L_x_12) ;  /* 0x000000d000008947 */ /* 0x000fea0003800000 */
[----:B0-----:R-:W-:Y:S02]  /*0350*/  HADD2.F32 R9, -RZ, R7.H0_H0 ;  /* 0x20000007ff097230 */ /* 0x001fe40000004100 */
[----:B------:R-:W-:Y:S02]  /*0360*/  HADD2.F32 R14, -RZ, R14.H0_H0 ;  /* 0x2000000eff0e7230 */ /* 0x000fe40000004100 */
[----:B------:R-:W0:Y:S03]  /*0370*/  MUFU.RCP R12, R9 ;  /* 0x00000009000c7308 */ /* 0x000e260000001000 */
[----:B0-----:R-:W-:-:S05]  /*0380*/  FMUL.FTZ R15, R14, R12 ;  /* 0x0000000c0e0f7220 */ /* 0x001fca0000410000 */
[----:B------:R-:W-:-:S05]  /*0390*/  F2FP.PACK_AB R13, RZ, R15 ;  /* 0x0000000fff0d723e */ /* 0x000fca00000000ff */
[C---:B------:R-:W-:Y:S02]  /*03a0*/  HSETP2.GEU.AND P1, PT, |R13|.reuse.H0_H0, 8.523464202880859375e-06, 8.523464202880859375e-06, PT ;  /* 0x008f008f0d007434 */ /* 0x040fe40003f2ea00 */
[----:B------:R-:W-:-:S05]  /*03b0*/  HSETP2.GT.AND P0, PT, |R13|.H0_H0, RZ.H0_H0, PT ;  /* 0x200000ff0d007234 */ /* 0x000fca0003f04a00 */
[----:B------:R-:W-:-:S13]  /*03c0*/  PLOP3.LUT P0, PT, P1, P0, PT, 0xa2, 0x0 ;  /* 0x000000000000781c */ /* 0x000fda0000f01472 */
[----:B------:R-:W-:Y:S05]  /*03d0*/  @P0 BRA `(.L_x_13) ;  /* 0x0000005000000947 */ /* 0x000fea0003800000 */
[----:B------:R-:W-:-:S04]  /*03e0*/  FFMA.FTZ R9, -R9, R15, R14 ;  /* 0x0000000f09097223 */ /* 0x000fc8000001010e */
[----:B------:R-:W-:-:S05]  /*03f0*/  FFMA.FTZ R9, R12, R9, R15 ;  /* 0x000000090c097223 */ /* 0x000fca000001000f */
[----:B------:R-:W-:Y:S01]  /*0400*/  F2FP.PACK_AB R13, RZ, R9 ;  /* 0x00000009ff0d723e */ /* 0x000fe200000000ff */
[----:B------:R-:W-:Y:S05]  /*0410*/  BRA `(.L_x_13) ;  /* 0x0000001000007947 */ /* 0x000fea0003800000 */
.L_x_12:
[----:B0-----:R-:W-:Y:S02]  /*0420*/  HMUL2 R13, R14.H0_H0, R7.H0_H0 ;  /* 0x200000070e0d7232 */ /* 0x001fe40000000800 */
.L_x_13:
[----:B------:R-:W-:Y:S01]  /*0430*/  IMAD.SHL.U32 R9, R8, 0x2, RZ ;  /* 0x0000000208097824 */ /* 0x000fe200078e00ff */
[----:B------:R-:W-:-:S04]  /*0440*/  ISETP.GE.AND P0, PT, R11, 0x2, PT ;  /* 0x000000020b00780c */ /* 0x000fc80003f06270 */
[----:B------:R0:W-:Y:S09]  /*0450*/  STS.U16 [R9], R13 ;  /* 0x0000000d09007388 */ /* 0x0001f20000000400 */
[----:B------:R-:W-:Y:S05]  /*0460*/  @!P0 BRA `(.L_x_11) ;  /* 0x00000fe000008947 */ /* 0x000fea0003800000 */
[----:B------:R-:W-:Y:S02]  /*0470*/  IABS R15, c[0x0][0x16c] ;  /* 0x00005b00000f7a13 */ /* 0x000fe40000000000 */
[----:B------:R-:W-:-:S02]  /*0480*/  IABS R16, R0 ;  /* 0x0000000000107213 */ /* 0x000fc40000000000 */
[----:B0-----:R-:W0:Y:S01]  /*0490*/  I2F.RP R9, R15 ;  /* 0x0000000f00097306 */ /* 0x001e220000209400 */
[----:B------:R-:W-:-:S07]  /*04a0*/  ISETP.GE.AND P2, PT, R0, RZ, PT ;  /* 0x000000ff0000720c */ /* 0x000fce0003f46270 */
[----:B0-----:R-:W0:Y:S02]  /*04b0*/  MUFU.RCP R9, R9 ;  /* 0x0000000900097308 */ /* 0x001e240000001000 */
[----:B0-----:R-:W-:-:S06]  /*04c0*/  IADD3 R12, R9, 0xffffffe, RZ ;  /* 0x0ffffffe090c7810 */ /* 0x001fcc0007ffe0ff */
[----:B------:R0:W1:Y:S02]  /*04d0*/  F2I.FTZ.U32.TRUNC.NTZ R13, R12 ;  /* 0x0000000c000d7305 */ /* 0x000064000021f000 */
[----:B0-----:R-:W-:Y:S02]  /*04e0*/  IMAD.MOV.U32 R12, RZ, RZ, RZ ;  /* 0x000000ffff0c7224 */ /* 0x001fe400078e00ff */
[----:B-1----:R-:W-:-:S04]  /*04f0*/  IMAD.MOV R14, RZ, RZ, -R13 ;  /* 0x000000ffff0e7224 */ /* 0x002fc800078e0a0d */
[----:B------:R-:W-:-:S04]  /*0500*/  IMAD R17, R14, R15, RZ ;  /* 0x0000000f0e117224 */ /* 0x000fc800078e02ff */
[----:B------:R-:W-:Y:S01]  /*0510*/  IMAD.HI.U32 R13, R13, R17, R12 ;  /* 0x000000110d0d7227 */ /* 0x000fe200078e000c */
[----:B------:R-:W-:-:S05]  /*0520*/  IADD3 R17, R11, -0x2, RZ ;  /* 0xfffffffe0b117810 */ /* 0x000fca0007ffe0ff */
[----:B------:R-:W-:-:S04]  /*0530*/  IMAD.HI.U32 R13, R13, R16, RZ ;  /* 0x000000100d0d7227 */ /* 0x000fc800078e00ff */
[----:B------:R-:W-:Y:S02]  /*0540*/  IMAD.MOV R13, RZ, RZ, -R13 ;  /* 0x000000ffff0d7224 */ /* 0x000fe400078e0a0d */
[----:B------:R-:W-:Y:S02]  /*0550*/  IMAD.MOV.U32 R9, RZ, RZ, R17 ;  /* 0x000000ffff097224 */ /* 0x000fe400078e0011 */
[----:B------:R-:W-:-:S05]  /*0560*/  IMAD R16, R15, R13, R16 ;  /* 0x0000000d0f107224 */ /* 0x000fca00078e0210 */
[----:B------:R-:W-:-:S13]  /*0570*/  ISETP.GT.U32.AND P0, PT, R15, R16, PT ;  /* 0x000000100f00720c */ /* 0x000fda0003f04070 */
[----:B------:R-:W-:Y:S01]  /*0580*/  @!P0 IMAD.IADD R16, R16, 0x1, -R15 ;  /* 0x0000000110108824 */ /* 0x000fe200078e0a0f */
[----:B------:R-:W-:-:S04]  /*0590*/  ISETP.NE.AND P0, PT, RZ, c[0x0][0x16c], PT ;  /* 0x00005b00ff007a0c */ /* 0x000fc80003f05270 */
[----:B------:R-:W-:-:S13]  /*05a0*/  ISETP.GT.U32.AND P1, PT, R15, R16, PT ;  /* 0x000000100f00720c */ /* 0x000fda0003f24070 */
[----:B------:R-:W-:Y:S01]  /*05b0*/  @!P1 IMAD.IADD R16, R16, 0x1, -R15 ;  /* 0x0000000110109824 */ /* 0x000fe200078e0a0f */
[----:B------:R-:W-:-:S03]  /*05c0*/  LOP3.LUT P1, R21, R8, 0x3, RZ, 0xc0, !PT ;  /* 0x0000000308157812 */ /* 0x000fc6000782c0ff */
[----:B------:R-:W-:Y:S01]  /*05d0*/  @!P2 IMAD.MOV R16, RZ, RZ, -R16 ;  /* 0x000000ffff10a224 */ /* 0x000fe200078e0a10 */
[----:B------:R-:W-:-:S05]  /*05e0*/  @!P0 LOP3.LUT R16, RZ, c[0x0][0x16c], RZ, 0x33, !PT ;  /* 0x00005b00ff108a12 */ /* 0x000fca00078e33ff */
[----:B------:R-:W-:-:S04]  /*05f0*/  IMAD.MOV.U32 R8, RZ, RZ, R16 ;  /* 0x000000ffff087224 */ /* 0x000fc800078e0010 */
[----:B------:R-:W-:Y:S05]  /*0600*/  @!P1 BRA `(.L_x_14) ;  /* 0x0000037000009947 */ /* 0x000fea0003800000 */
[----:B------:R-:W-:Y:S01]  /*0610*/  HADD2.F32 R18, -RZ, R7.H0_H0 ;  /* 0x20000007ff127230 */ /* 0x000fe20000004100 */
[----:B------:R-:W-:Y:S01]  /*0620*/  IMAD.MOV.U32 R19, RZ, RZ, c[0x0][0x16c] ;  /* 0x00005b00ff137624 */ /* 0x000fe200078e00ff */
[----:B------:R-:W-:Y:S01]  /*0630*/  BSSY B0, `(.L_x_14) ;  /* 0x0000034000007945 */ /* 0x000fe20003800000 */
[----:B------:R-:W-:Y:S01]  /*0640*/  LEA R22, R11, 0xfffffffc, 0x1 ;  /* 0xfffffffc0b167811 */ /* 0x000fe200078e08ff */
[----:B------:R0:W1:Y:S01]  /*0650*/  MUFU.RCP R20, R18 ;  /* 0x0000001200147308 */ /* 0x0000620000001000 */
[----:B------:R-:W-:Y:S01]  /*0660*/  IMAD R19, R19, c[0x0][0x168], RZ ;  /* 0x00005a0013137a24 */ /* 0x000fe200078e02ff */
[----:B------:R-:W-:Y:S01]  /*0670*/  IADD3 R23, R10, -0x8, RZ ;  /* 0xfffffff80a177810 */ /* 0x000fe20007ffe0ff */
[----:B------:R-:W-:Y:S02]  /*0680*/  IMAD.MOV.U32 R9, RZ, RZ, R17 ;  /* 0x000000ffff097224 */ /* 0x000fe400078e0011 */
[----:B------:R-:W-:Y:S02]  /*0690*/  IMAD R25, R17, R19, R0 ;  /* 0x0000001311197224 */ /* 0x000fe400078e0200 */
[----:B------:R-:W-:-:S02]  /*06a0*/  IMAD.MOV.U32 R8, RZ, RZ, R16 ;  /* 0x000000ffff087224 */ /* 0x000fc400078e0010 */
[----:B0-----:R-:W-:Y:S02]  /*06b0*/  IMAD.IADD R25, R25, 0x1, -R16 ;  /* 0x0000000119197824 */ /* 0x001fe400078e0a10 */
.L_x_20:
[C---:B-----5:R-:W-:Y:S01]  /*06c0*/  ISETP.GE.AND P0, PT, R9.reuse, R2, PT ;  /* 0x000000020900720c */ /* 0x060fe20003f06270 */
[----:B------:R-:W-:Y:S01]  /*06d0*/  BSSY B1, `(.L_x_15) ;  /* 0x0000024000017945 */ /* 0x000fe20003800000 */
[----:B------:R-:W-:Y:S02]  /*06e0*/  ISETP.LT.AND P1, PT, R9, c[0x0][0x1a0], PT ;  /* 0x0000680009007a0c */ /* 0x000fe40003f21270 */
[----:B------:R-:W-:-:S04]  /*06f0*/  IADD3 R21, R21, -0x1, RZ ;  /* 0xffffffff15157810 */ /* 0x000fc80007ffe0ff */
[----:B------:R-:W-:-:S07]  /*0700*/  ISETP.NE.AND P2, PT, R21, RZ, PT ;  /* 0x000000ff1500720c */ /* 0x000fce0003f45270 */
[----:B------:R-:W-:Y:S05]  /*0710*/  @P0 BRA P1, `(.L_x_16) ;  /* 0x000001f000000947 */ /* 0x000fea0000800000 */
[----:B------:R-:W-:Y:S01]  /*0720*/  IMAD.IADD R14, R8, 0x1, R25 ;  /* 0x00000001080e7824 */ /* 0x000fe200078e0219 */
[----:B------:R-:W-:Y:S01]  /*0730*/  ULDC.64 UR4, c[0x0][0x118] ;  /* 0x0000460000047ab9 */ /* 0x000fe20000000a00 */
[----:B------:R-:W-:-:S04]  /*0740*/  IMAD.MOV.U32 R11, RZ, RZ, 0x4 ;  /* 0x00000004ff0b7424 */ /* 0x000fc800078e00ff */
[----:B------:R-:W-:-:S05]  /*0750*/  IMAD.WIDE R14, R14, R11, c[0x0][0x190] ;  /* 0x000064000e0e7625 */ /* 0x000fca00078e020b */
[----:B------:R-:W2:Y:S02]  /*0760*/  LDG.E R8, [R14.64] ;  /* 0x000000040e087981 */ /* 0x000ea4000c1e1900 */
[----:B--2---:R-:W-:-:S04]  /*0770*/  IMAD.IADD R10, R8, 0x1, R25 ;  /* 0x00000001080a7824 */ /* 0x004fc800078e0219 */
[----:B------:R-:W-:-:S06]  /*0780*/  IMAD.WIDE R10, R10, R11, c[0x0][0x188] ;  /* 0x000062000a0a7625 */ /* 0x000fcc00078e020b */
[----:B------:R-:W2:Y:S02]  /*0790*/  LDG.E R10, [R10.64] ;  /* 0x000000040a0a7981 */ /* 0x000ea4000c1e1900 */
[----:B--2---:R-:W-:-:S04]  /*07a0*/  IADD3 R13, P0, R4, R10, RZ ;  /* 0x0000000a040d7210 */ /* 0x004fc80007f1e0ff */
[----:B------:R-:W-:Y:S02]  /*07b0*/  LEA.HI.X.SX32 R24, R10, R5, 0x1, P0 ;  /* 0x000000050a187211 */ /* 0x000fe400000f0eff */
[----:B------:R-:W-:-:S04]  /*07c0*/  LEA R12, P0, R13, c[0x0][0x160], 0x1 ;  /* 0x000058000d0c7a11 */ /* 0x000fc800078008ff */
[----:B------:R-:W-:-:S05]  /*07d0*/  LEA.HI.X R13, R13, c[0x0][0x164], R24, 0x1, P0 ;  /* 0x000059000d0d7a11 */ /* 0x000fca00000f0c18 */
[----:B------:R-:W2:Y:S01]  /*07e0*/  LDG.E.U16 R12, [R12.64] ;  /* 0x000000040c0c7981 */ /* 0x000ea2000c1e1500 */
[----:B------:R-:W-:Y:S03]  /*07f0*/  BSSY B2, `(.L_x_17) ;  /* 0x0000010000027945 */ /* 0x000fe60003800000 */
[----:B------:R0:W-:Y:S01]  /*0800*/  STS [R23], R10 ;  /* 0x0000000a17007388 */ /* 0x0001e20000000800 */
[----:B--2---:R-:W-:-:S13]  /*0810*/  HSETP2.GT.AND P0, PT, R12.H0_H0, RZ.H0_H0, PT ;  /* 0x200000ff0c007234 */ /* 0x004fda0003f04800 */
[----:B------:R-:W-:Y:S05]  /*0820*/  @!P0 BRA `(.L_x_18) ;  /* 0x000000b000008947 */ /* 0x000fea0003800000 */
[----:B0-----:R-:W-:-:S05]  /*0830*/  HADD2.F32 R11, -RZ, R12.H0_H0 ;  /* 0x2000000cff0b7230 */ /* 0x001fca0000004100 */
[----:B-1----:R-:W-:-:S05]  /*0840*/  FMUL.FTZ R12, R20, R11 ;  /* 0x0000000b140c7220 */ /* 0x002fca0000410000 */
        /* <DEDUP_REMOVED lines=9> */
.L_x_18:
[----:B0-----:R-:W-:Y:S02]  /*08e0*/  HMUL2 R10, R12.H0_H0, R7.H0_H0 ;  /* 0x200000070c0a7232 */ /* 0x001fe40000000800 */
.L_x_19:
[----:B------:R-:W-:Y:S05]  /*08f0*/  BSYNC B2 ;  /* 0x0000000000027941 */ /* 0x000fea0003800000 */
.L_x_17:
[----:B------:R0:W-:Y:S02]  /*0900*/  STS.U16 [R22], R10 ;  /* 0x0000000a16007388 */ /* 0x0001e40000000400 */
.L_x_16:
[----:B------:R-:W-:Y:S05]  /*0910*/  BSYNC B1 ;  /* 0x0000000000017941 */ /* 0x000fea0003800000 */
.L_x_15:
[----:B------:R-:W-:Y:S01]  /*0920*/  IADD3 R9, R9, -0x1, RZ ;  /* 0xffffffff09097810 */ /* 0x000fe20007ffe0ff */
[----:B------:R-:W-:Y:S01]  /*0930*/  IMAD.IADD R25, R25, 0x1, -R19 ;  /* 0x0000000119197824 */ /* 0x000fe200078e0a13 */
[----:B0-----:R-:W-:Y:S02]  /*0940*/  IADD3 R22, R22, -0x2, RZ ;  /* 0xfffffffe16167810 */ /* 0x001fe40007ffe0ff */
[----:B------:R-:W-:Y:S01]  /*0950*/  IADD3 R23, R23, -0x4, RZ ;  /* 0xfffffffc17177810 */ /* 0x000fe20007ffe0ff */
[----:B------:R-:W-:Y:S05]  /*0960*/  @P2 BRA `(.L_x_20) ;  /* 0xfffffd5000002947 */ /* 0x000fea000383ffff */
[----:B------:R-:W-:Y:S05]  /*0970*/  BSYNC B0 ;  /* 0x0000000000007941 */ /* 0x000fea0003800000 */
.L_x_14:
[----:B------:R-:W-:-:S13]  /*0980*/  ISETP.GE.U32.AND P0, PT, R17, 0x3, PT ;  /* 0x000000031100780c */ /* 0x000fda0003f06070 */
[----:B------:R-:W-:Y:S05]  /*0990*/  @!P0 BRA `(.L_x_11) ;  /* 0x00000ab000008947 */ /* 0x000fea0003800000 */
[----:B------:R-:W-:Y:S01]  /*09a0*/  HADD2.F32 R10, -RZ, R7.H0_H0 ;  /* 0x20000007ff0a7230 */ /* 0x000fe20000004100 */
[----:B------:R-:W-:Y:S01]  /*09b0*/  IMAD.MOV.U32 R13, RZ, RZ, c[0x0][0x16c] ;  /* 0x00005b00ff0d7624 */ /* 0x000fe200078e00ff */
[C---:B------:R-:W-:Y:S01]  /*09c0*/  IADD3 R21, R9.reuse, -0x3, RZ ;  /* 0xfffffffd09157810 */ /* 0x040fe20007ffe0ff */
[C---:B------:R-:W-:Y:S01]  /*09d0*/  IMAD R14, R9.reuse, 0x4, R6 ;  /* 0x00000004090e7824 */ /* 0x040fe200078e0206 */
[----:B------:R0:W2:Y:S01]  /*09e0*/  MUFU.RCP R11, R10 ;  /* 0x0000000a000b7308 */ /* 0x0000a20000001000 */
        /* <DEDUP_REMOVED lines=9> */
[----:B0-----:R-:W-:Y:S02]  /*0a80*/  IMAD R25, R13, R25, -R16 ;  /* 0x000000190d197224 */ /* 0x001fe400078e0a10 */
.L_x_41:
[C---:B-----5:R-:W-:Y:S01]  /*0a90*/  ISETP.GE.AND P0, PT, R9.reuse, R2, PT ;  /* 0x000000020900720c */ /* 0x060fe20003f06270 */
[----:B------:R-:W-:Y:S01]  /*0aa0*/  BSSY B0, `(.L_x_21) ;  /* 0x0000023000007945 */ /* 0x000fe20003800000 */
[----:B------:R-:W-:-:S13]  /*0ab0*/  ISETP.LT.AND P1, PT, R9, c[0x0][0x1a0], PT ;  /* 0x0000680009007a0c */ /* 0x000fda0003f21270 */
[----:B------:R-:W-:Y:S05]  /*0ac0*/  @P0 BRA P1, `(.L_x_22) ;  /* 0x0000020000000947 */ /* 0x000fea0000800000 */
[----:B------:R-:W-:Y:S01]  /*0ad0*/  IMAD.IADD R17, R15, 0x1, R0 ;  /* 0x000000010f117824 */ /* 0x000fe200078e0200 */
[----:B------:R-:W-:Y:S01]  /*0ae0*/  ULDC.64 UR4, c[0x0][0x118] ;  /* 0x0000460000047ab9 */ /* 0x000fe20000000a00 */
[----:B------:R-:W-:Y:S02]  /*0af0*/  IMAD.MOV.U32 R19, RZ, RZ, 0x4 ;  /* 0x00000004ff137424 */ /* 0x000fe400078e00ff */
[----:B------:R-:W-:-:S04]  /*0b00*/  IMAD.IADD R26, R8, 0x1, R17 ;  /* 0x00000001081a7824 */ /* 0x000fc800078e0211 */
[----:B------:R-:W-:-:S05]  /*0b10*/  IMAD.WIDE R26, R26, R19, c[0x0][0x190] ;  /* 0x000064001a1a7625 */ /* 0x000fca00078e0213 */
[----:B------:R-:W3:Y:S02]  /*0b20*/  LDG.E R8, [R26.64] ;  /* 0x000000041a087981 */ /* 0x000ee4000c1e1900 */
[----:B---3--:R-:W-:-:S04]  /*0b30*/  IMAD.IADD R18, R17, 0x1, R8 ;  /* 0x0000000111127824 */ /* 0x008fc800078e0208 */
[----:B------:R-:W-:-:S06]  /*0b40*/  IMAD.WIDE R18, R18, R19, c[0x0][0x188] ;  /* 0x0000620012127625 */ /* 0x000fcc00078e0213 */
[----:B------:R-:W3:Y:S02]  /*0b50*/  LDG.E R19, [R18.64] ;  /* 0x0000000412137981 */ /* 0x000ee4000c1e1900 */
[----:B---3--:R-:W-:-:S04]  /*0b60*/  IADD3 R17, P0, R4, R19, RZ ;  /* 0x0000001304117210 */ /* 0x008fc80007f1e0ff */
[----:B-1----:R-:W-:Y:S02]  /*0b70*/  LEA.HI.X.SX32 R20, R19, R5, 0x1, P0 ;  /* 0x0000000513147211 */ /* 0x002fe400000f0eff */
[----:B------:R-:W-:-:S04]  /*0b80*/  LEA R16, P0, R17, c[0x0][0x160], 0x1 ;  /* 0x0000580011107a11 */ /* 0x000fc800078008ff */
[----:B------:R-:W-:-:S05]  /*0b90*/  LEA.HI.X R17, R17, c[0x0][0x164], R20, 0x1, P0 ;  /* 0x0000590011117a11 */ /* 0x000fca00000f0c14 */
[----:B------:R-:W3:Y:S01]  /*0ba0*/  LDG.E.U16 R16, [R16.64] ;  /* 0x0000000410107981 */ /* 0x000ee2000c1e1500 */
[----:B------:R-:W-:Y:S03]  /*0bb0*/  BSSY B1, `(.L_x_23) ;  /* 0x0000010000017945 */ /* 0x000fe60003800000 */
[----:B------:R0:W-:Y:S01]  /*0bc0*/  STS [R14+0x4], R19 ;  /* 0x000004130e007388 */ /* 0x0001e20000000800 */
[----:B---3--:R-:W-:-:S13]  /*0bd0*/  HSETP2.GT.AND P0, PT, R16.H0_H0, RZ.H0_H0, PT ;  /* 0x200000ff10007234 */ /* 0x008fda0003f04800 */
[----:B------:R-:W-:Y:S05]  /*0be0*/  @!P0 BRA `(.L_x_24) ;  /* 0x000000b000008947 */ /* 0x000fea0003800000 */
[----:B0-----:R-:W-:-:S05]  /*0bf0*/  HADD2.F32 R17, -RZ, R16.H0_H0 ;  /* 0x20000010ff117230 */ /* 0x001fca0000004100 */
[----:B--2---:R-:W-:-:S05]  /*0c00*/  FMUL.FTZ R18, R11, R17 ;  /* 0x000000110b127220 */ /* 0x004fca0000410000 */
        /* <DEDUP_REMOVED lines=9> */
.L_x_24:
[----:B0-----:R-:W-:Y:S02]  /*0ca0*/  HMUL2 R16, R16.H0_H0, R7.H0_H0 ;  /* 0x2000000710107232 */ /* 0x001fe40000000800 */
.L_x_25:
[----:B------:R-:W-:Y:S05]  /*0cb0*/  BSYNC B1 ;  /* 0x0000000000017941 */ /* 0x000fea0003800000 */
.L_x_23:
[----:B------:R0:W-:Y:S02]  /*0cc0*/  STS.U16 [R12+0x2], R16 ;  /* 0x000002100c007388 */ /* 0x0001e40000000400 */
.L_x_22:
[----:B------:R-:W-:Y:S05]  /*0cd0*/  BSYNC B0 ;  /* 0x0000000000007941 */ /* 0x000fea0003800000 */
.L_x_21:
[C---:B------:R-:W-:Y:S01]  /*0ce0*/  ISETP.GT.AND P0, PT, R9.reuse, R2, PT ;  /* 0x000000020900720c */ /* 0x040fe20003f04270 */
[----:B------:R-:W-:Y:S01]  /*0cf0*/  BSSY B0, `(.L_x_26) ;  /* 0x0000023000007945 */ /* 0x000fe20003800000 */
[----:B------:R-:W-:-:S13]  /*0d00*/  ISETP.LE.AND P1, PT, R9, c[0x0][0x1a0], PT ;  /* 0x0000680009007a0c */ /* 0x000fda0003f23270 */
        /* <DEDUP_REMOVED lines=12> */
[----:B0-----:R-:W-:-:S04]  /*0dd0*/  LEA R16, P0, R17, c[0x0][0x160], 0x1 ;  /* 0x0000580011107a11 */ /* 0x001fc800078008ff */
[----:B------:R-:W-:-:S05]  /*0de0*/  LEA.HI.X R17, R17, c[0x0][0x164], R20, 0x1, P0 ;  /* 0x0000590011117a11 */ /* 0x000fca00000f0c14 */
[----:B------:R-:W3:Y:S01]  /*0df0*/  LDG.E.U16 R16, [R16.64] ;  /* 0x0000000410107981 */ /* 0x000ee2000c1e1500 */
[----:B------:R-:W-:Y:S03]  /*0e00*/  BSSY B1, `(.L_x_28) ;  /* 0x0000010000017945 */ /* 0x000fe60003800000 */
[----:B------:R0:W-:Y:S01]  /*0e10*/  STS [R14], R19 ;  /* 0x000000130e007388 */ /* 0x0001e20000000800 */
        /* <DEDUP_REMOVED lines=13> */
.L_x_29:
[----:B0-----:R-:W-:Y:S02]  /*0ef0*/  HMUL2 R16, R16.H0_H0, R7.H0_H0 ;  /* 0x2000000710107232 */ /* 0x001fe40000000800 */
.L_x_30:
[----:B------:R-:W-:Y:S05]  /*0f00*/  BSYNC B1 ;  /* 0x0000000000017941 */ /* 0x000fea0003800000 */
.L_x_28:
[----:B------:R0:W-:Y:S02]  /*0f10*/  STS.U16 [R12], R16 ;  /* 0x000000100c007388 */ /* 0x0001e40000000400 */
.L_x_27:
[----:B------:R-:W-:Y:S05]  /*0f20*/  BSYNC B0 ;  /* 0x0000000000007941 */ /* 0x000fea0003800000 */
.L_x_26:
[----:B------:R-:W-:Y:S01]  /*0f30*/  IADD3 R17, R9, -0x2, RZ ;  /* 0xfffffffe09117810 */ /* 0x000fe20007ffe0ff */
[----:B------:R-:W-:Y:S03]  /*0f40*/  BSSY B0, `(.L_x_31) ;  /* 0x0000024000007945 */ /* 0x000fe60003800000 */
[C---:B------:R-:W-:Y:S02]  /*0f50*/  ISETP.GE.AND P0, PT, R17.reuse, R2, PT ;  /* 0x000000021100720c */ /* 0x040fe40003f06270 */
        /* <DEDUP_REMOVED lines=17> */
[----:B------:R0:W-:Y:S01]  /*1070*/  STS [R14+-0x4], R19 ;  /* 0xfffffc130e007388 */ /* 0x0001e20000000800 */
        /* <DEDUP_REMOVED lines=13> */
.L_x_34:
[----:B0-----:R-:W-:Y:S02]  /*1150*/  HMUL2 R16, R16.H0_H0, R7.H0_H0 ;  /* 0x2000000710107232 */ /* 0x001fe40000000800 */
.L_x_35:
[----:B------:R-:W-:Y:S05]  /*1160*/  BSYNC B1 ;  /* 0x0000000000017941 */ /* 0x000fea0003800000 */
.L_x_33:
[----:B------:R0:W-:Y:S02]  /*1170*/  STS.U16 [R12+-0x2], R16 ;  /* 0xfffffe100c007388 */ /* 0x0001e40000000400 */
.L_x_32:
[----:B------:R-:W-:Y:S05]  /*1180*/  BSYNC B0 ;  /* 0x0000000000007941 */ /* 0x000fea0003800000 */
.L_x_31:
[----:B------:R-:W-:Y:S01]  /*1190*/  IADD3 R17, R9, -0x3, RZ ;  /* 0xfffffffd09117810 */ /* 0x000fe20007ffe0ff */
[----:B------:R-:W-:Y:S03]  /*11a0*/  BSSY B0, `(.L_x_36) ;  /* 0x0000024000007945 */ /* 0x000fe60003800000 */
[C---:B------:R-:W-:Y:S02]  /*11b0*/  ISETP.GE.AND P0, PT, R17.reuse, R2, PT ;  /* 0x000000021100720c */ /* 0x040fe40003f06270 */
[----:B------:R-:W-:-:S13]  /*11c0*/  ISETP.LT.AND P1, PT, R17, c[0x0][0x1a0], PT ;  /* 0x0000680011007a0c */ /* 0x000fda0003f21270 */
[----:B------:R-:W-:Y:S05]  /*11d0*/  @P0 BRA P1, `(.L_x_37) ;  /* 0x0000020000000947 */ /* 0x000fea0000800000 */
[----:B------:R-:W-:Y:S01]  /*11e0*/  IMAD.IADD R17, R21, 0x1, R0 ;  /* 0x0000000115117824 */ /* 0x000fe200078e0200 */
[----:B------:R-:W-:Y:S01]  /*11f0*/  ULDC.64 UR4, c[0x0][0x118] ;  /* 0x0000460000047ab9 */ /* 0x000fe20000000a00 */
[----:B0-----:R-:W-:Y:S02]  /*1200*/  IMAD.MOV.U32 R16, RZ, RZ, 0x4 ;  /* 0x00000004ff107424 */ /* 0x001fe400078e00ff */
        /* <DEDUP_REMOVED lines=26> */
.L_x_39:
[----:B0-----:R-:W-:Y:S02]  /*13b0*/  HMUL2 R16, R18.H0_H0, R7.H0_H0 ;  /* 0x2000000712107232 */ /* 0x001fe40000000800 */
.L_x_40:
[----:B------:R-:W-:Y:S05]  /*13c0*/  BSYNC B1 ;  /* 0x0000000000017941 */ /* 0x000fea0003800000 */
.L_x_38:
[----:B------:R0:W-:Y:S02]  /*13d0*/  STS.U16 [R12+-0x4], R16 ;  /* 0xfffffc100c007388 */ /* 0x0001e40000000400 */
.L_x_37:
[----:B------:R-:W-:Y:S05]  /*13e0*/  BSYNC B0 ;  /* 0x0000000000007941 */ /* 0x000fea0003800000 */
.L_x_36:
[----:B------:R-:W-:Y:S01]  /*13f0*/  ISETP.GT.AND P0, PT, R9, 0x3, PT ;  /* 0x000000030900780c */ /* 0x000fe20003f04270 */
[----:B------:R-:W-:Y:S01]  /*1400*/  IMAD R0, R13, -0x4, R0 ;  /* 0xfffffffc0d007824 */ /* 0x000fe200078e0200 */
[----:B------:R-:W-:Y:S02]  /*1410*/  IADD3 R9, R9, -0x4, RZ ;  /* 0xfffffffc09097810 */ /* 0x000fe40007ffe0ff */
[----:B0-----:R-:W-:Y:S02]  /*1420*/  IADD3 R12, R12, -0x8, RZ ;  /* 0xfffffff80c0c7810 */ /* 0x001fe40007ffe0ff */
[----:B------:R-:W-:-:S07]  /*1430*/  IADD3 R14, R14, -0x10, RZ ;  /* 0xfffffff00e0e7810 */ /* 0x000fce0007ffe0ff */
[----:B------:R-:W-:Y:S05]  /*1440*/  @P0 BRA `(.L_x_41) ;  /* 0xfffff64000000947 */ /* 0x000fea000383ffff */
.L_x_11:
[----:B0-----:R-:W-:Y:S01]  /*1450*/  WARPSYNC 0xffffffff ;  /* 0xffffffff00007948 */ /* 0x001fe20003800000 */
[----:B------:R-:W-:Y:S01]  /*1460*/  BAR.SYNC.DEFER_BLOCKING 0x0 ;  /* 0x0000000000007b1d */ /* 0x000fe20000010000 */
[----:B------:R-:W-:-:S13]  /*1470*/  ISETP.GE.AND P0, PT, R3, c[0x0][0x178], PT ;  /* 0x00005e0003007a0c */ /* 0x000fda0003f06270 */
[----:B------:R-:W-:Y:S05]  /*1480*/  @P0 EXIT ;  /* 0x000000000000094d */ /* 0x000fea0003800000 */
.L_x_44:
        /* <DEDUP_REMOVED lines=8> */
[----:B------:R-:W3:Y:S01]  /*1510*/  LDS.U16 R7, [R7] ;  /* 0x0000000007077984 */ /* 0x000ee20000000400 */
[----:B0-----:R-:W-:-:S04]  /*1520*/  IADD3 R9, P0, R4, R0, RZ ;  /* 0x0000000004097210 */ /* 0x001fc80007f1e0ff */
[----:B------:R-:W-:Y:S02]  /*1530*/  LEA.HI.X.SX32 R10, R0, R5, 0x1, P0 ;  /* 0x00000005000a7211 */ /* 0x000fe400000f0eff */
[----:B------:R-:W-:-:S04]  /*1540*/  LEA R8, P0, R9, c[0x0][0x160], 0x1 ;  /* 0x0000580009087a11 */ /* 0x000fc800078008ff */
[----:B------:R-:W-:-:S05]  /*1550*/  LEA.HI.X R9, R9, c[0x0][0x164], R10, 0x1, P0 ;  /* 0x0000590009097a11 */ /* 0x000fca00000f0c0a */
[----:B---3--:R0:W-:Y:S04]  /*1560*/  STG.E.U16 [R8.64], R7 ;  /* 0x0000000708007986 */ /* 0x0081e8000c101504 */
.L_x_43:
[----:B------:R-:W-:Y:S05]  /*1570*/  BSYNC B0 ;  /* 0x0000000000007941 */ /* 0x000fea0003800000 */
.L_x_42:
[----:B------:R-:W-:-:S04]  /*1580*/  IADD3 R3, R3, c[0x0][0x0], RZ ;  /* 0x0000000003037a10 */ /* 0x000fc80007ffe0ff */
[----:B------:R-:W-:-:S13]  /*1590*/  ISETP.GE.AND P0, PT, R3, c[0x0][0x178], PT ;  /* 0x00005e0003007a0c */ /* 0x000fda0003f06270 */
[----:B------:R-:W-:Y:S05]  /*15a0*/  @!P0 BRA `(.L_x_44) ;  /* 0xfffffee000008947 */ /* 0x000fea000383ffff */
[----:B------:R-:W-:Y:S05]  /*15b0*/  EXIT ;  /* 0x000000000000794d */ /* 0x000fea0003800000 */
.L_x_45:
        /* <DEDUP_REMOVED lines=12> */
.L_x_89:


//--------------------- .text._ZN17fastertransformer20add_bias_temperatureI6__halfEEvPT_PKS2_iiiif --------------------------
	.section	.text._ZN17fastertransformer20add_bias_temperatureI6__halfEEvPT_PKS2_iiiif,"ax",@progbits
	.sectioninfo	@"SHI_REGISTERS=12"
	.align	128
        .global         _ZN17fastertransformer20add_bias_temperatureI6__halfEEvPT_PKS2_iiiif
        .type           _ZN17fastertransformer20add_bias_temperatureI6__halfEEvPT_PKS2_iiiif,@function
        .size           _ZN17fastertransformer20add_bias_temperatureI6__halfEEvPT_PKS2_iiiif,(.L_x_90 - _ZN17fastertransformer20add_bias_temperatureI6__halfEEvPT_PKS2_iiiif)
        .other          _ZN17fastertransformer20add_bias_temperatureI6__halfEEvPT_PKS2_iiiif,@"STO_CUDA_ENTRY STV_DEFAULT"
_ZN17fastertransformer20add_bias_temperatureI6__halfEEvPT_PKS2_iiiif:
.text._ZN17fastertransformer20add_bias_temperatureI6__halfEEvPT_PKS2_iiiif:
[----:B------:R-:W-:Y:S02]  /*0000*/  IMAD.MOV.U32 R1, RZ, RZ, c[0x0][0x28] ;  /* 0x00000a00ff017624 */ /* 0x000fe400078e00ff */
[----:B------:R-:W0:Y:S04]  /*0010*/  S2R R0, SR_CTAID.X ;  /* 0x0000000000007919 */ /* 0x000e280000002500 */
[----:B------:R-:W0:Y:S02]  /*0020*/  S2R R3, SR_TID.X ;  /* 0x0000000000037919 */ /* 0x000e240000002100 */
[----:B0-----:R-:W-:-:S05]  /*0030*/  IMAD R0, R0, c[0x0][0x0], R3 ;  /* 0x0000000000007a24 */ /* 0x001fca00078e0203 */
[----:B------:R-:W-:-:S13]  /*0040*/  ISETP.GE.AND P0, PT, R0, c[0x0][0x17c], PT ;  /* 0x00005f0000007a0c */ /* 0x000fda0003f06270 */
[----:B------:R-:W-:Y:S05]  /*0050*/  @P0 EXIT ;  /* 0x000000000000094d */ /* 0x000fea0003800000 */
[----:B------:R-:W0:Y:S01]  /*0060*/  S2UR UR4, SR_CTAID.Y ;  /* 0x00000000000479c3 */ /* 0x000e220000002600 */
[----:B------:R-:W-:Y:S01]  /*0070*/  IMAD.MOV.U32 R2, RZ, RZ, c[0x0][0x180] ;  /* 0x00006000ff027624 */ /* 0x000fe200078e00ff */
[----:B------:R-:W-:Y:S01]  /*0080*/  ISETP.NE.U32.AND P0, PT, RZ, c[0x0][0x168], PT ;  /* 0x00005a00ff007a0c */ /* 0x000fe20003f05070 */
[----:B------:R-:W-:Y:S02]  /*0090*/  ULDC UR5, c[0x0][0x17c] ;  /* 0x00005f0000057ab9 */ /* 0x000fe40000000800 */
[----:B------:R-:W-:Y:S01]  /*00a0*/  FADD.FTZ R2, R2, 9.9999999747524270788e-07 ;  /* 0x358637bd02027421 */ /* 0x000fe20000010000 */
[----:B------:R-:W-:Y:S01]  /*00b0*/  ISETP.NE.AND.EX P0, PT, RZ, c[0x0][0x16c], PT, P0 ;  /* 0x00005b00ff007a0c */ /* 0x000fe20003f05300 */
[----:B------:R-:W-:-:S04]  /*00c0*/  ULDC.64 UR6, c[0x0][0x118] ;  /* 0x0000460000067ab9 */ /* 0x000fc80000000a00 */
[----:B------:R-:W1:Y:S01]  /*00d0*/  MUFU.RCP R2, R2 ;  /* 0x0000000200027308 */ /* 0x000e620000001000 */
[----:B0-----:R-:W-:Y:S01]  /*00e0*/  UIMAD UR4, UR4, UR5, URZ ;  /* 0x00000005040472a4 */ /* 0x001fe2000f8e023f */
[----:B-1----:R-:W-:-:S03]  /*00f0*/  F2FP.PACK_AB R6, RZ, R2 ;  /* 0x00000002ff06723e */ /* 0x002fc600000000ff */
[----:B------:R-:W-:-:S03]  /*0100*/  USHF.R.S32.HI UR5, URZ, 0x1f, UR4 ;  /* 0x0000001f3f057899 */ /* 0x000fc60008011404 */
[----:B------:R-:W-:Y:S05]  /*0110*/  @!P0 BRA `(.L_x_46) ;  /* 0x0000015000008947 */ /* 0x000fea0003800000 */
.L_x_47:
[C---:B------:R-:W-:Y:S01]  /*0120*/  ISETP.GE.AND P0, PT, R0.reuse, c[0x0][0x178], PT ;  /* 0x00005e0000007a0c */ /* 0x040fe20003f06270 */
[----:B------:R-:W-:Y:S01]  /*0130*/  IMAD.MOV.U32 R9, RZ, RZ, 0xfbff ;  /* 0x0000fbffff097424 */ /* 0x000fe200078e00ff */
[----:B------:R-:W-:Y:S02]  /*0140*/  SHF.R.S32.HI R7, RZ, 0x1f, R0 ;  /* 0x0000001fff077819 */ /* 0x000fe40000011400 */
[----:B------:R-:W-:-:S04]  /*0150*/  IADD3 R3, P1, R0, UR4, RZ ;  /* 0x0000000400037c10 */ /* 0x000fc8000ff3e0ff */
[----:B------:R-:W-:Y:S02]  /*0160*/  IADD3.X R8, R7, UR5, RZ, P1, !PT ;  /* 0x0000000507087c10 */ /* 0x000fe40008ffe4ff */
[----:B------:R-:W-:-:S03]  /*0170*/  LEA R4, P1, R3, c[0x0][0x160], 0x1 ;  /* 0x0000580003047a11 */ /* 0x000fc600078208ff */
[C---:B------:R-:W-:Y:S02]  /*0180*/  @!P0 LEA R2, P2, R0.reuse, c[0x0][0x168], 0x1 ;  /* 0x00005a0000028a11 */ /* 0x040fe400078408ff */
[----:B------:R-:W-:Y:S02]  /*0190*/  LEA.HI.X R5, R3, c[0x0][0x164], R8, 0x1, P1 ;  /* 0x0000590003057a11 */ /* 0x000fe400008f0c08 */
[--C-:B------:R-:W-:Y:S02]  /*01a0*/  @!P0 LEA.HI.X R3, R0, c[0x0][0x16c], R7.reuse, 0x1, P2 ;  /* 0x00005b0000038a11 */ /* 0x100fe400010f0c07 */
[----:B------:R-:W-:-:S05]  /*01b0*/  @P0 PRMT R7, R9, 0x7610, R7 ;  /* 0x0000761009070816 */ /* 0x000fca0000000007 */
[----:B------:R0:W-:Y:S04]  /*01c0*/  @P0 STG.E.U16 [R4.64], R7 ;  /* 0x0000000704000986 */ /* 0x0001e8000c101506 */
[----:B------:R-:W2:Y:S04]  /*01d0*/  @!P0 LDG.E.U16 R2, [R2.64] ;  /* 0x0000000602028981 */ /* 0x000ea8000c1e1500 */
[----:B------:R-:W2:Y:S02]  /*01e0*/  @!P0 LDG.E.U16 R9, [R4.64] ;  /* 0x0000000604098981 */ /* 0x000ea4000c1e1500 */
[----:B--2---:R-:W-:Y:S01]  /*01f0*/  @!P0 HADD2 R3, R9.H0_H0, R2.H0_H0 ;  /* 0x2000000209038230 */ /* 0x004fe20000000800 */
[----:B------:R-:W-:-:S03]  /*0200*/  IMAD.MOV.U32 R9, RZ, RZ, c[0x0][0x0] ;  /* 0x00000000ff097624 */ /* 0x000fc600078e00ff */
[----:B------:R-:W-:Y:S01]  /*0210*/  @!P0 HMUL2 R3, R3.H0_H0, R6.H0_H0 ;  /* 0x2000000603038232 */ /* 0x000fe20000000800 */
[----:B------:R-:W-:-:S04]  /*0220*/  IMAD R0, R9, c[0x0][0xc], R0 ;  /* 0x0000030009007a24 */ /* 0x000fc800078e0200 */
[----:B------:R0:W-:Y:S01]  /*0230*/  @!P0 STG.E.U16 [R4.64], R3 ;  /* 0x0000000304008986 */ /* 0x0001e2000c101506 */
[----:B------:R-:W-:-:S13]  /*0240*/  ISETP.GE.AND P0, PT, R0, c[0x0][0x17c], PT ;  /* 0x00005f0000007a0c */ /* 0x000fda0003f06270 */
[----:B0-----:R-:W-:Y:S05]  /*0250*/  @!P0 BRA `(.L_x_47) ;  /* 0xfffffec000008947 */ /* 0x001fea000383ffff */
[----:B------:R-:W-:Y:S05]  /*0260*/  EXIT ;  /* 0x000000000000794d */ /* 0x000fea0003800000 */
.L_x_46:
[C---:B------:R-:W-:Y:S01]  /*0270*/  IADD3 R3, P1, R0.reuse, UR4, RZ ;  /* 0x0000000400037c10 */ /* 0x040fe2000ff3e0ff */
[----:B------:R-:W-:Y:S01]  /*0280*/  IMAD.MOV.U32 R7, RZ, RZ, 0xfbff ;  /* 0x0000fbffff077424 */ /* 0x000fe200078e00ff */
[C---:B------:R-:W-:Y:S02]  /*0290*/  ISETP.GE.AND P0, PT, R0.reuse, c[0x0][0x178], PT ;  /* 0x00005e0000007a0c */ /* 0x040fe40003f06270 */
[----:B------:R-:W-:Y:S02]  /*02a0*/  LEA.HI.X.SX32 R4, R0, UR5, 0x1, P1 ;  /* 0x0000000500047c11 */ /* 0x000fe400088f0eff */
[----:B------:R-:W-:-:S04]  /*02b0*/  LEA R2, P1, R3, c[0x0][0x160], 0x1 ;  /* 0x0000580003027a11 */ /* 0x000fc800078208ff */
[----:B------:R-:W-:-:S05]  /*02c0*/  LEA.HI.X R3, R3, c[0x0][0x164], R4, 0x1, P1 ;  /* 0x0000590003037a11 */ /* 0x000fca00008f0c04 */
[----:B------:R0:W-:Y:S04]  /*02d0*/  @P0 STG.E.U16 [R2.64], R7 ;  /* 0x0000000702000986 */ /* 0x0001e8000c101506 */
[----:B------:R-:W2:Y:S01]  /*02e0*/  @!P0 LDG.E.U16 R4, [R2.64] ;  /* 0x0000000602048981 */ /* 0x000ea2000c1e1500 */
[----:B------:R-:W-:-:S04]  /*02f0*/  IMAD.MOV.U32 R5, RZ, RZ, c[0x0][0x0] ;  /* 0x00000000ff057624 */ /* 0x000fc800078e00ff */
[----:B------:R-:W-:Y:S01]  /*0300*/  IMAD R0, R5, c[0x0][0xc], R0 ;  /* 0x0000030005007a24 */ /* 0x000fe200078e0200 */
[----:B--2---:R-:W-:-:S04]  /*0310*/  @!P0 HADD2 R4, R4.H0_H0, RZ.H0_H0 ;  /* 0x200000ff04048230 */ /* 0x004fc80000000800 */
[----:B------:R-:W-:-:S05]  /*0320*/  @!P0 HMUL2 R4, R4.H0_H0, R6.H0_H0 ;  /* 0x2000000604048232 */ /* 0x000fca0000000800 */
[----:B------:R0:W-:Y:S01]  /*0330*/  @!P0 STG.E.U16 [R2.64], R4 ;  /* 0x0000000402008986 */ /* 0x0001e2000c101506 */
[----:B------:R-:W-:-:S13]  /*0340*/  ISETP.GE.AND P0, PT, R0, c[0x0][0x17c], PT ;  /* 0x00005f0000007a0c */ /* 0x000fda0003f06270 */
[----:B0-----:R-:W-:Y:S05]  /*0350*/  @!P0 BRA `(.L_x_46) ;  /* 0xffffff1000008947 */ /* 0x001fea000383ffff */
[----:B------:R-:W-:Y:S05]  /*0360*/  EXIT ;  /* 0x000000000000794d */ /* 0x000fea0003800000 */
.L_x_48:
        /* <DEDUP_REMOVED lines=9> */
.L_x_90:


//--------------------- .text._ZN17fastertransformer24apply_min_length_penaltyIfEEvPT_iPKiS4_iii --------------------------
	.section	.text._ZN17fastertransformer24apply_min_length_penaltyIfEEvPT_iPKiS4_iii,"ax",@progbits
	.sectioninfo	@"SHI_REGISTERS=12"
	.align	128
        .global         _ZN17fastertransformer24apply_min_length_penaltyIfEEvPT_iPKiS4_iii
        .type           _ZN17fastertransformer24apply_min_length_penaltyIfEEvPT_iPKiS4_iii,@function
        .size           _ZN17fastertransformer24apply_min_length_penaltyIfEEvPT_iPKiS4_iii,(.L_x_91 - _ZN17fastertransformer24apply_min_length_penaltyIfEEvPT_iPKiS4_iii)
        .other          _ZN17fastertransformer24apply_min_length_penaltyIfEEvPT_iPKiS4_iii,@"STO_CUDA_ENTRY STV_DEFAULT"
_ZN17fastertransformer24apply_min_length_penaltyIfEEvPT_iPKiS4_iii:
.text._ZN17fastertransformer24apply_min_length_penaltyIfEEvPT_iPKiS4_iii:
        /* <DEDUP_REMOVED lines=17> */
[----:B0-----:R-:W-:Y:S01]  /*0110*/  MOV R2, RZ ;  /* 0x000000ff00027202 */ /* 0x001fe20000000f00 */
[----:B-1----:R-:W-:-:S04]  /*0120*/  IMAD.MOV R6, RZ, RZ, -R3 ;  /* 0x000000ffff067224 */ /* 0x002fc800078e0a03 */
[----:B------:R-:W-:Y:S01]  /*0130*/  IMAD R9, R6, R7, RZ ;  /* 0x0000000706097224 */ /* 0x000fe200078e02ff */
[----:B------:R-:W-:-:S03]  /*0140*/  IABS R6, R5 ;  /* 0x0000000500067213 */ /* 0x000fc60000000000 */
[----:B------:R-:W-:Y:S01]  /*0150*/  IMAD.HI.U32 R3, R3, R9, R2 ;  /* 0x0000000903037227 */ /* 0x000fe200078e0002 */
[----:B------:R-:W-:-:S04]  /*0160*/  LOP3.LUT R2, R5, c[0x0][0x184], RZ, 0x3c, !PT ;  /* 0x0000610005027a12 */ /* 0x000fc800078e3cff */
[----:B------:R-:W-:Y:S01]  /*0170*/  ISETP.GE.AND P1, PT, R2, RZ, PT ;  /* 0x000000ff0200720c */ /* 0x000fe20003f26270 */
[----:B------:R-:W-:-:S04]  /*0180*/  IMAD.HI.U32 R3, R3, R6, RZ ;  /* 0x0000000603037227 */ /* 0x000fc800078e00ff */
[----:B------:R-:W-:-:S04]  /*0190*/  IMAD.MOV R4, RZ, RZ, -R3 ;  /* 0x000000ffff047224 */ /* 0x000fc800078e0a03 */
[----:B------:R-:W-:-:S05]  /*01a0*/  IMAD R4, R7, R4, R6 ;  /* 0x0000000407047224 */ /* 0x000fca00078e0206 */
[----:B------:R-:W-:-:S13]  /*01b0*/  ISETP.GT.U32.AND P2, PT, R7, R4, PT ;  /* 0x000000040700720c */ /* 0x000fda0003f44070 */
[-C--:B------:R-:W-:Y:S02]  /*01c0*/  @!P2 IADD3 R4, R4, -R7.reuse, RZ ;  /* 0x800000070404a210 */ /* 0x080fe40007ffe0ff */
[----:B------:R-:W-:Y:S02]  /*01d0*/  @!P2 IADD3 R3, R3, 0x1, RZ ;  /* 0x000000010303a810 */ /* 0x000fe40007ffe0ff */
[----:B------:R-:W-:Y:S02]  /*01e0*/  ISETP.GE.U32.AND P0, PT, R4, R7, PT ;  /* 0x000000070400720c */ /* 0x000fe40003f06070 */
[----:B------:R-:W-:-:S11]  /*01f0*/  ISETP.NE.AND P2, PT, RZ, c[0x0][0x184], PT ;  /* 0x00006100ff007a0c */ /* 0x000fd60003f45270 */
[----:B------:R-:W-:-:S05]  /*0200*/  @P0 IADD3 R3, R3, 0x1, RZ ;  /* 0x0000000103030810 */ /* 0x000fca0007ffe0ff */
[----:B------:R-:W-:Y:S01]  /*0210*/  @!P1 IMAD.MOV R3, RZ, RZ, -R3 ;  /* 0x000000ffff039224 */ /* 0x000fe200078e0a03 */
[----:B------:R-:W-:-:S05]  /*0220*/  @!P2 LOP3.LUT R3, RZ, c[0x0][0x184], RZ, 0x33, !PT ;  /* 0x00006100ff03aa12 */ /* 0x000fca00078e33ff */
[----:B------:R-:W-:-:S06]  /*0230*/  IMAD.WIDE R2, R3, R0, c[0x0][0x170] ;  /* 0x00005c0003027625 */ /* 0x000fcc00078e0200 */
[----:B------:R-:W2:Y:S01]  /*0240*/  LDG.E R2, [R2.64] ;  /* 0x0000000402027981 */ /* 0x000ea2000c1e1900 */
[----:B------:R-:W-:Y:S01]  /*0250*/  MOV R7, 0xff7fffff ;  /* 0xff7fffff00077802 */ /* 0x000fe20000000f00 */
[----:B--2---:R-:W-:-:S04]  /*0260*/  IMAD R5, R5, c[0x0][0x188], R2 ;  /* 0x0000620005057a24 */ /* 0x004fc800078e0202 */
[----:B------:R-:W-:-:S05]  /*0270*/  IMAD.WIDE R4, R5, R0, c[0x0][0x160] ;  /* 0x0000580005047625 */ /* 0x000fca00078e0200 */
[----:B------:R-:W-:Y:S01]  /*0280*/  STG.E [R4.64], R7 ;  /* 0x0000000704007986 */ /* 0x000fe2000c101904 */
[----:B------:R-:W-:Y:S05]  /*0290*/  EXIT ;  /* 0x000000000000794d */ /* 0x000fea0003800000 */
.L_x_49:
        /* <DEDUP_REMOVED lines=14> */
.L_x_91:


//--------------------- .text._ZN17fastertransformer24apply_repetition_penaltyIfLb1EEEvPT_iiiiiPKiS4_S4_S4_if --------------------------
	.section	.text._ZN17fastertransformer24apply_repetition_penaltyIfLb1EEEvPT_iiiiiPKiS4_S4_S4_if,"ax",@progbits
	.sectioninfo	@"SHI_REGISTERS=32"
	.align	128
        .global         _ZN17fastertransformer24apply_repetition_penaltyIfLb1EEEvPT_iiiiiPKiS4_S4_S4_if
        .type           _ZN17fastertransformer24apply_repetition_penaltyIfLb1EEEvPT_iiiiiPKiS4_S4_S4_if,@function
        .size           _ZN17fastertransformer24apply_repetition_penaltyIfLb1EEEvPT_iiiiiPKiS4_S4_S4_if,(.L_x_92 - _ZN17fastertransformer24apply_repetition_penaltyIfLb1EEEvPT_iiiiiPKiS4_S4_S4_if)
        .other          _ZN17fastertransformer24apply_repetition_penaltyIfLb1EEEvPT_iiiiiPKiS4_S4_S4_if,@"STO_CUDA_ENTRY STV_DEFAULT"
_ZN17fastertransformer24apply_repetition_penaltyIfLb1EEEvPT_iiiiiPKiS4_S4_S4_if:
.text._ZN17fastertransformer24apply_repetition_penaltyIfLb1EEEvPT_iiiiiPKiS4_S4_S4_if:
        /* <DEDUP_REMOVED lines=22> */
.L_x_50:
        /* <DEDUP_REMOVED lines=24> */
[----:B------:R-:W2:Y:S01]  /*02e0*/  LDG.E R10, [R10.64] ;  /* 0x000000040a0a7981 */ /* 0x000ea2000c1e1900 */
[----:B------:R-:W-:Y:S01]  /*02f0*/  ULDC UR4, c[0x0][0x178] ;  /* 0x00005e0000047ab9 */ /* 0x000fe20000000800 */
[----:B------:R-:W-:Y:S01]  /*0300*/  ISETP.GE.AND P0, PT, R0, 0x2, PT ;  /* 0x000000020000780c */ /* 0x000fe20003f06270 */
[----:B------:R-:W-:-:S09]  /*0310*/  USHF.L.U32 UR4, UR4, 0x2, URZ ;  /* 0x0000000204047899 */ /* 0x000fd2000800063f */
[----:B------:R0:W-:Y:S01]  /*0320*/  STS [R5+UR4+-0x4], R9 ;  /* 0xfffffc0905007988 */ /* 0x0001e20008000804 */
[----:B--2---:R-:W-:-:S05]  /*0330*/  FADD.FTZ R13, R10, -c[0x0][0x1a4] ;  /* 0x800069000a0d7621 */ /* 0x004fca0000010000 */
[----:B------:R0:W-:Y:S01]  /*0340*/  STS [R0.X4+-0x4], R13 ;  /* 0xfffffc0d00007388 */ /* 0x0001e20000004800 */
[----:B------:R-:W-:Y:S05]  /*0350*/  @!P0 BRA `(.L_x_51) ;  /* 0x000009b000008947 */ /* 0x000fea0003800000 */
[----:B------:R-:W-:Y:S02]  /*0360*/  IABS R12, c[0x0][0x16c] ;  /* 0x00005b00000c7a13 */ /* 0x000fe40000000000 */
[----:B0-----:R-:W-:Y:S02]  /*0370*/  IABS R13, R7 ;  /* 0x00000007000d7213 */ /* 0x001fe40000000000 */
[----:B------:R-:W0:Y:S01]  /*0380*/  I2F.RP R10, R12 ;  /* 0x0000000c000a7306 */ /* 0x000e220000209400 */
        /* <DEDUP_REMOVED lines=8> */
[----:B------:R-:W-:-:S03]  /*0410*/  IADD3 R8, R0, -0x1, RZ ;  /* 0xffffffff00087810 */ /* 0x000fc60007ffe0ff */
[----:B------:R-:W-:Y:S01]  /*0420*/  IMAD.MOV.U32 R11, RZ, RZ, R13 ;  /* 0x000000ffff0b7224 */ /* 0x000fe200078e000d */
[----:B------:R-:W-:-:S03]  /*0430*/  LOP3.LUT P3, R10, R8, 0x3, RZ, 0xc0, !PT ;  /* 0x00000003080a7812 */ /* 0x000fc6000786c0ff */
[----:B------:R-:W-:-:S04]  /*0440*/  IMAD.HI.U32 R9, R9, R11, RZ ;  /* 0x0000000b09097227 */ /* 0x000fc800078e00ff */
[----:B------:R-:W-:-:S04]  /*0450*/  IMAD.MOV R9, RZ, RZ, -R9 ;  /* 0x000000ffff097224 */ /* 0x000fc800078e0a09 */
[----:B------:R-:W-:Y:S01]  /*0460*/  IMAD R11, R12, R9, R11 ;  /* 0x000000090c0b7224 */ /* 0x000fe200078e020b */
[----:B------:R-:W-:-:S04]  /*0470*/  IADD3 R9, R0, -0x2, RZ ;  /* 0xfffffffe00097810 */ /* 0x000fc80007ffe0ff */
        /* <DEDUP_REMOVED lines=11> */
[----:B------:R-:W-:Y:S01]  /*0530*/  UIADD3 UR4, UR4, -0x8, URZ ;  /* 0xfffffff804047890 */ /* 0x000fe2000fffe03f */
[----:B------:R-:W-:Y:S01]  /*0540*/  BSSY B0, `(.L_x_52) ;  /* 0x000001f000007945 */ /* 0x000fe20003800000 */
[----:B------:R-:W-:Y:S02]  /*0550*/  IMAD.MOV.U32 R8, RZ, RZ, R11 ;  /* 0x000000ffff087224 */ /* 0x000fe400078e000b */
[----:B------:R-:W-:Y:S02]  /*0560*/  IMAD R0, R0, c[0x0][0x168], RZ ;  /* 0x00005a0000007a24 */ /* 0x000fe400078e02ff */
[----:B------:R-:W-:Y:S02]  /*0570*/  IMAD.U32 R18, RZ, RZ, UR4 ;  /* 0x00000004ff127e24 */ /* 0x000fe4000f8e00ff */
[----:B------:R-:W-:-:S04]  /*0580*/  IMAD R12, R9, R0, R7 ;  /* 0x00000000090c7224 */ /* 0x000fc800078e0207 */
[----:B------:R-:W-:Y:S02]  /*0590*/  IMAD.IADD R19, R12, 0x1, -R11 ;  /* 0x000000010c137824 */ /* 0x000fe400078e0a0b */
.L_x_53:
        /* <DEDUP_REMOVED lines=13> */
[----:B------:R-:W-:-:S05]  /*0670*/  @!P0 LEA.HI.X R13, R13, c[0x0][0x164], R20, 0x2, P2 ;  /* 0x000059000d0d8a11 */ /* 0x000fca00010f1414 */
[----:B------:R-:W2:Y:S01]  /*0680*/  @!P0 LDG.E R12, [R12.64] ;  /* 0x000000040c0c8981 */ /* 0x000ea2000c1e1900 */
[----:B------:R-:W-:Y:S01]  /*0690*/  @!P0 IMAD.IADD R20, R18, 0x1, R5 ;  /* 0x0000000112148824 */ /* 0x000fe200078e0205 */
[----:B------:R-:W-:Y:S01]  /*06a0*/  IADD3 R10, R10, -0x1, RZ ;  /* 0xffffffff0a0a7810 */ /* 0x000fe20007ffe0ff */
[----:B------:R-:W-:Y:S01]  /*06b0*/  IMAD.IADD R19, R19, 0x1, -R0 ;  /* 0x0000000113137824 */ /* 0x000fe200078e0a00 */
[----:B------:R-:W-:Y:S02]  /*06c0*/  IADD3 R9, R9, -0x1, RZ ;  /* 0xffffffff09097810 */ /* 0x000fe40007ffe0ff */
[----:B------:R-:W-:Y:S01]  /*06d0*/  @!P0 STS [R20], R17 ;  /* 0x0000001114008388 */ /* 0x000fe20000000800 */
[----:B--2---:R-:W-:-:S05]  /*06e0*/  @!P0 FADD.FTZ R21, R12, -c[0x0][0x1a4] ;  /* 0x800069000c158621 */ /* 0x004fca0000010000 */
[----:B------:R0:W-:Y:S01]  /*06f0*/  @!P0 STS [R18], R21 ;  /* 0x0000001512008388 */ /* 0x0001e20000000800 */
[----:B------:R-:W-:Y:S02]  /*0700*/  ISETP.NE.AND P0, PT, R10, RZ, PT ;  /* 0x000000ff0a00720c */ /* 0x000fe40003f05270 */
[----:B0-----:R-:W-:-:S11]  /*0710*/  IADD3 R18, R18, -0x4, RZ ;  /* 0xfffffffc12127810 */ /* 0x001fd60007ffe0ff */
[----:B------:R-:W-:Y:S05]  /*0720*/  @P0 BRA `(.L_x_53) ;  /* 0xfffffe7000000947 */ /* 0x000fea000383ffff */
[----:B------:R-:W-:Y:S05]  /*0730*/  BSYNC B0 ;  /* 0x0000000000007941 */ /* 0x000fea0003800000 */
.L_x_52:
[----:B------:R-:W-:Y:S05]  /*0740*/  @!P1 BRA `(.L_x_51) ;  /* 0x000005c000009947 */ /* 0x000fea0003800000 */
[----:B------:R-:W-:Y:S01]  /*0750*/  IMAD.MOV.U32 R10, RZ, RZ, c[0x0][0x16c] ;  /* 0x00005b00ff0a7624 */ /* 0x000fe200078e00ff */
[C---:B------:R-:W-:Y:S01]  /*0760*/  IADD3 R14, R9.reuse, -0x3, RZ ;  /* 0xfffffffd090e7810 */ /* 0x040fe20007ffe0ff */
[C---:B------:R-:W-:Y:S01]  /*0770*/  IMAD R12, R9.reuse, c[0x0][0x16c], RZ ;  /* 0x00005b00090c7a24 */ /* 0x040fe200078e02ff */
[C---:B------:R-:W-:Y:S01]  /*0780*/  IADD3 R26, R9.reuse, -0x1, RZ ;  /* 0xffffffff091a7810 */ /* 0x040fe20007ffe0ff */
[----:B------:R-:W-:Y:S01]  /*0790*/  IMAD R10, R10, c[0x0][0x168], RZ ;  /* 0x00005a000a0a7a24 */ /* 0x000fe200078e02ff */
[C---:B------:R-:W-:Y:S01]  /*07a0*/  IADD3 R28, R9.reuse, -0x2, RZ ;  /* 0xfffffffe091c7810 */ /* 0x040fe20007ffe0ff */
[--C-:B------:R-:W-:Y:S01]  /*07b0*/  IMAD R12, R12, c[0x0][0x168], -R11.reuse ;  /* 0x00005a000c0c7a24 */ /* 0x100fe200078e0a0b */
[----:B------:R-:W-:Y:S01]  /*07c0*/  LEA R0, R9, 0xfffffffc, 0x2 ;  /* 0xfffffffc09007811 */ /* 0x000fe200078e10ff */
[C-C-:B------:R-:W-:Y:S02]  /*07d0*/  IMAD R14, R10.reuse, R14, -R11.reuse ;  /* 0x0000000e0a0e7224 */ /* 0x140fe400078e0a0b */
[----:B------:R-:W-:-:S02]  /*07e0*/  IMAD R26, R10, R26, -R11 ;  /* 0x0000001a0a1a7224 */ /* 0x000fc400078e0a0b */
[----:B------:R-:W-:Y:S02]  /*07f0*/  IMAD R28, R10, R28, -R11 ;  /* 0x0000001c0a1c7224 */ /* 0x000fe400078e0a0b */
.L_x_54:
        /* <DEDUP_REMOVED lines=16> */
[----:B------:R-:W-:-:S04]  /*0900*/  IADD3 R11, R9, -0x2, RZ ;  /* 0xfffffffe090b7810 */ /* 0x000fc80007ffe0ff */
[----:B------:R-:W-:-:S04]  /*0910*/  ISETP.GE.AND P2, PT, R11, R2, PT ;  /* 0x000000020b00720c */ /* 0x000fc80003f46270 */
[----:B------:R-:W-:-:S13]  /*0920*/  ISETP.LT.AND P2, PT, R11, c[0x0][0x1a0], P2 ;  /* 0x000068000b007a0c */ /* 0x000fda0001741270 */
        /* <DEDUP_REMOVED lines=8> */
[----:B------:R-:W-:-:S05]  /*09b0*/  @!P1 IMAD.WIDE R16, R24, R13, c[0x0][0x188] ;  /* 0x0000620018109625 */ /* 0x000fca00078e020d */
[----:B------:R-:W4:Y:S01]  /*09c0*/  @!P1 LDG.E R13, [R16.64] ;  /* 0x00000004100d9981 */ /* 0x000f22000c1e1900 */
[----:B--2---:R-:W-:-:S04]  /*09d0*/  @!P2 IMAD.IADD R19, R19, 0x1, R8 ;  /* 0x000000011313a824 */ /* 0x004fc800078e0208 */
[----:B------:R-:W-:-:S05]  /*09e0*/  @!P2 IMAD.WIDE R18, R19, R18, c[0x0][0x188] ;  /* 0x000062001312a625 */ /* 0x000fca00078e0212 */
[----:B------:R-:W2:Y:S01]  /*09f0*/  @!P2 LDG.E R15, [R18.64] ;  /* 0x00000004120fa981 */ /* 0x000ea2000c1e1900 */
[----:B------:R-:W-:Y:S02]  /*0a00*/  IADD3 R25, R9, -0x3, RZ ;  /* 0xfffffffd09197810 */ /* 0x000fe40007ffe0ff */
[----:B---3--:R-:W-:Y:S02]  /*0a10*/  @!P0 IADD3 R24, P4, R4, R11, RZ ;  /* 0x0000000b04188210 */ /* 0x008fe40007f9e0ff */
[----:B------:R-:W-:Y:S02]  /*0a20*/  ISETP.GE.AND P3, PT, R25, R2, PT ;  /* 0x000000021900720c */ /* 0x000fe40003f66270 */
[----:B------:R-:W-:Y:S02]  /*0a30*/  @!P0 LEA.HI.X.SX32 R21, R11, R6, 0x1, P4 ;  /* 0x000000060b158211 */ /* 0x000fe400020f0eff */
[----:B------:R-:W-:Y:S02]  /*0a40*/  ISETP.LT.AND P3, PT, R25, c[0x0][0x1a0], P3 ;  /* 0x0000680019007a0c */ /* 0x000fe40001f61270 */
[----:B------:R-:W-:-:S04]  /*0a50*/  @!P0 LEA R22, P4, R24, c[0x0][0x160], 0x2 ;  /* 0x0000580018168a11 */ /* 0x000fc800078810ff */
[----:B------:R-:W-:Y:S02]  /*0a60*/  @!P0 LEA.HI.X R23, R24, c[0x0][0x164], R21, 0x2, P4 ;  /* 0x0000590018178a11 */ /* 0x000fe400020f1415 */
[----:B----4-:R-:W-:-:S03]  /*0a70*/  @!P1 IADD3 R20, P4, R4, R13, RZ ;  /* 0x0000000d04149210 */ /* 0x010fc60007f9e0ff */
[----:B------:R0:W3:Y:S01]  /*0a80*/  @!P0 LDG.E R27, [R22.64] ;  /* 0x00000004161b8981 */ /* 0x0000e2000c1e1900 */
[----:B------:R-:W-:Y:S02]  /*0a90*/  @!P1 LEA.HI.X.SX32 R17, R13, R6, 0x1, P4 ;  /* 0x000000060d119211 */ /* 0x000fe400020f0eff */
[----:B------:R-:W-:Y:S01]  /*0aa0*/  @!P1 LEA R16, P4, R20, c[0x0][0x160], 0x2 ;  /* 0x0000580014109a11 */ /* 0x000fe200078810ff */
[----:B------:R-:W-:-:S03]  /*0ab0*/  @!P3 IMAD.IADD R25, R14, 0x1, R7 ;  /* 0x000000010e19b824 */ /* 0x000fc600078e0207 */
[----:B------:R-:W-:Y:S01]  /*0ac0*/  @!P1 LEA.HI.X R17, R20, c[0x0][0x164], R17, 0x2, P4 ;  /* 0x0000590014119a11 */ /* 0x000fe200020f1411 */
[----:B------:R-:W-:Y:S02]  /*0ad0*/  @!P3 IMAD.MOV.U32 R24, RZ, RZ, 0x4 ;  /* 0x00000004ff18b424 */ /* 0x000fe400078e00ff */
[----:B------:R-:W-:Y:S02]  /*0ae0*/  @!P3 IMAD.IADD R21, R8, 0x1, R25 ;  /* 0x000000010815b824 */ /* 0x000fe400078e0219 */
[----:B------:R-:W4:Y:S01]  /*0af0*/  @!P1 LDG.E R16, [R16.64] ;  /* 0x0000000410109981 */ /* 0x000f22000c1e1900 */
[----:B--2---:R-:W-:-:S04]  /*0b00*/  @!P2 IADD3 R19, P5, R4, R15, RZ ;  /* 0x0000000f0413a210 */ /* 0x004fc80007fbe0ff */
[----:B------:R-:W-:Y:S02]  /*0b10*/  @!P2 LEA.HI.X.SX32 R20, R15, R6, 0x1, P5 ;  /* 0x000000060f14a211 */ /* 0x000fe400028f0eff */
[----:B------:R-:W-:-:S04]  /*0b20*/  @!P2 LEA R18, P4, R19, c[0x0][0x160], 0x2 ;  /* 0x000058001312aa11 */ /* 0x000fc800078810ff */
[----:B------:R-:W-:Y:S01]  /*0b30*/  @!P2 LEA.HI.X R19, R19, c[0x0][0x164], R20, 0x2, P4 ;  /* 0x000059001313aa11 */ /* 0x000fe200020f1414 */
[----:B------:R-:W-:-:S04]  /*0b40*/  @!P3 IMAD.WIDE R20, R21, R24, c[0x0][0x190] ;  /* 0x000064001514b625 */ /* 0x000fc800078e0218 */
[----:B------:R-:W2:Y:S04]  /*0b50*/  @!P2 LDG.E R18, [R18.64] ;  /* 0x000000041212a981 */ /* 0x000ea8000c1e1900 */
[----:B------:R-:W0:Y:S02]  /*0b60*/  @!P3 LDG.E R8, [R20.64] ;  /* 0x000000041408b981 */ /* 0x000e24000c1e1900 */
[----:B0-----:R-:W-:-:S04]  /*0b70*/  @!P3 IMAD.IADD R23, R25, 0x1, R8 ;  /* 0x000000011917b824 */ /* 0x001fc800078e0208 */
[----:B------:R-:W-:-:S06]  /*0b80*/  @!P3 IMAD.WIDE R22, R23, R24, c[0x0][0x188] ;  /* 0x000062001716b625 */ /* 0x000fcc00078e0218 */
[----:B------:R-:W2:Y:S01]  /*0b90*/  @!P3 LDG.E R23, [R22.64] ;  /* 0x000000041617b981 */ /* 0x000ea2000c1e1900 */
[----:B---3--:R-:W-:Y:S01]  /*0ba0*/  @!P0 FADD.FTZ R27, R27, -c[0x0][0x1a4] ;  /* 0x800069001b1b8621 */ /* 0x008fe20000010000 */
[----:B--2---:R-:W-:-:S04]  /*0bb0*/  @!P3 IADD3 R25, P4, R4, R23, RZ ;  /* 0x000000170419b210 */ /* 0x004fc80007f9e0ff */
[----:B------:R-:W-:Y:S02]  /*0bc0*/  @!P3 LEA.HI.X.SX32 R29, R23, R6, 0x1, P4 ;  /* 0x00000006171db211 */ /* 0x000fe400020f0eff */
[----:B------:R-:W-:-:S04]  /*0bd0*/  @!P3 LEA R24, P4, R25, c[0x0][0x160], 0x2 ;  /* 0x000058001918ba11 */ /* 0x000fc800078810ff */
[----:B------:R-:W-:-:S05]  /*0be0*/  @!P3 LEA.HI.X R25, R25, c[0x0][0x164], R29, 0x2, P4 ;  /* 0x000059001919ba11 */ /* 0x000fca00020f141d */
[----:B------:R-:W2:Y:S01]  /*0bf0*/  @!P3 LDG.E R24, [R24.64] ;  /* 0x000000041818b981 */ /* 0x000ea2000c1e1900 */
[----:B------:R-:W-:-:S05]  /*0c00*/  IMAD.IADD R22, R0, 0x1, R5 ;  /* 0x0000000100167824 */ /* 0x000fca00078e0205 */
[----:B------:R-:W-:Y:S04]  /*0c10*/  @!P0 STS [R22+0x4], R11 ;  /* 0x0000040b16008388 */ /* 0x000fe80000000800 */
[----:B------:R-:W-:Y:S01]  /*0c20*/  @!P0 STS [R0+0x4], R27 ;  /* 0x0000041b00008388 */ /* 0x000fe20000000800 */
[C---:B------:R-:W-:Y:S01]  /*0c30*/  ISETP.GT.AND P0, PT, R9.reuse, 0x3, PT ;  /* 0x000000030900780c */ /* 0x040fe20003f04270 */
[----:B----4-:R-:W-:Y:S02]  /*0c40*/  @!P1 FADD.FTZ R21, R16, -c[0x0][0x1a4] ;  /* 0x8000690010159621 */ /* 0x010fe40000010000 */
[----:B------:R-:W-:Y:S01]  /*0c50*/  @!P2 FADD.FTZ R29, R18, -c[0x0][0x1a4] ;  /* 0x80006900121da621 */ /* 0x000fe20000010000 */
[----:B------:R-:W-:Y:S04]  /*0c60*/  @!P1 STS [R22], R13 ;  /* 0x0000000d16009388 */ /* 0x000fe80000000800 */
[----:B------:R-:W-:Y:S04]  /*0c70*/  @!P1 STS [R0], R21 ;  /* 0x0000001500009388 */ /* 0x000fe80000000800 */
[----:B------:R-:W-:Y:S01]  /*0c80*/  @!P2 STS [R22+-0x4], R15 ;  /* 0xfffffc0f1600a388 */ /* 0x000fe20000000800 */
[----:B------:R-:W-:-:S03]  /*0c90*/  IADD3 R9, R9, -0x4, RZ ;  /* 0xfffffffc09097810 */ /* 0x000fc60007ffe0ff */
[----:B------:R-:W-:Y:S01]  /*0ca0*/  @!P2 STS [R0+-0x4], R29 ;  /* 0xfffffc1d0000a388 */ /* 0x000fe20000000800 */
[----:B------:R-:W-:-:S03]  /*0cb0*/  IMAD R7, R10, -0x4, R7 ;  /* 0xfffffffc0a077824 */ /* 0x000fc600078e0207 */
[----:B------:R-:W-:Y:S01]  /*0cc0*/  @!P3 STS [R22+-0x8], R23 ;  /* 0xfffff8171600b388 */ /* 0x000fe20000000800 */
[----:B--2---:R-:W-:-:S05]  /*0cd0*/  @!P3 FADD.FTZ R20, R24, -c[0x0][0x1a4] ;  /* 0x800069001814b621 */ /* 0x004fca0000010000 */
[----:B------:R0:W-:Y:S02]  /*0ce0*/  @!P3 STS [R0+-0x8], R20 ;  /* 0xfffff8140000b388 */ /* 0x0001e40000000800 */
[----:B0-----:R-:W-:Y:S01]  /*0cf0*/  IADD3 R0, R0, -0x10, RZ ;  /* 0xfffffff000007810 */ /* 0x001fe20007ffe0ff */
[----:B------:R-:W-:Y:S05]  /*0d00*/  @P0 BRA `(.L_x_54) ;  /* 0xfffffaf000000947 */ /* 0x000fea000383ffff */
.L_x_51:
[----:B0-----:R-:W-:Y:S01]  /*0d10*/  WARPSYNC 0xffffffff ;  /* 0xffffffff00007948 */ /* 0x001fe20003800000 */
[----:B------:R-:W-:Y:S01]  /*0d20*/  BAR.SYNC.DEFER_BLOCKING 0x0 ;  /* 0x0000000000007b1d */ /* 0x000fe20000010000 */
[----:B------:R-:W-:-:S13]  /*0d30*/  ISETP.GE.AND P0, PT, R3, c[0x0][0x178], PT ;  /* 0x00005e0003007a0c */ /* 0x000fda0003f06270 */
[----:B------:R-:W-:Y:S05]  /*0d40*/  @P0 EXIT ;  /* 0x000000000000094d */ /* 0x000fea0003800000 */
.L_x_57:
[C---:B-----5:R-:W-:Y:S01]  /*0d50*/  ISETP.GE.AND P0, PT, R3.reuse, R2, PT ;  /* 0x000000020300720c */ /* 0x060fe20003f06270 */
[----:B------:R-:W-:Y:S01]  /*0d60*/  BSSY B0, `(.L_x_55) ;  /* 0x000000d000007945 */ /* 0x000fe20003800000 */
[----:B------:R-:W-:-:S13]  /*0d70*/  ISETP.LT.AND P1, PT, R3, c[0x0][0x1a0], PT ;  /* 0x0000680003007a0c */ /* 0x000fda0003f21270 */
[----:B0-----:R-:W-:Y:S05]  /*0d80*/  @P0 BRA P1, `(.L_x_56) ;  /* 0x000000a000000947 */ /* 0x001fea0000800000 */
[----:B------:R-:W-:Y:S01]  /*0d90*/  IMAD.SHL.U32 R0, R3, 0x4, RZ ;  /* 0x0000000403007824 */ /* 0x000fe200078e00ff */
[----:B------:R-:W-:Y:S01]  /*0da0*/  LDS R7, [R3.X4] ;  /* 0x0000000003077984 */ /* 0x000fe20000004800 */
[----:B------:R-:W-:Y:S02]  /*0db0*/  ULDC.64 UR4, c[0x0][0x118] ;  /* 0x0000460000047ab9 */ /* 0x000fe40000000a00 */
[----:B------:R-:W-:-:S05]  /*0dc0*/  IMAD.IADD R0, R0, 0x1, R5 ;  /* 0x0000000100007824 */ /* 0x000fca00078e0205 */
[----:B------:R-:W0:Y:S02]  /*0dd0*/  LDS R9, [R0] ;  /* 0x0000000000097984 */ /* 0x000e240000000800 */
[----:B0-----:R-:W-:-:S04]  /*0de0*/  IADD3 R10, P0, R4, R9, RZ ;  /* 0x00000009040a7210 */ /* 0x001fc80007f1e0ff */
[----:B------:R-:W-:Y:S02]  /*0df0*/  LEA.HI.X.SX32 R9, R9, R6, 0x1, P0 ;  /* 0x0000000609097211 */ /* 0x000fe400000f0eff */
[----:B------:R-:W-:-:S04]  /*0e00*/  LEA R8, P0, R10, c[0x0][0x160], 0x2 ;  /* 0x000058000a087a11 */ /* 0x000fc800078010ff */
[----:B------:R-:W-:-:S05]  /*0e10*/  LEA.HI.X R9, R10, c[0x0][0x164], R9, 0x2, P0 ;  /* 0x000059000a097a11 */ /* 0x000fca00000f1409 */
[----:B------:R0:W-:Y:S04]  /*0e20*/  STG.E [R8.64], R7 ;  /* 0x0000000708007986 */ /* 0x0001e8000c101904 */
.L_x_56:
[----:B------:R-:W-:Y:S05]  /*0e30*/  BSYNC B0 ;  /* 0x0000000000007941 */ /* 0x000fea0003800000 */
.L_x_55:
[----:B------:R-:W-:-:S04]  /*0e40*/  IADD3 R3, R3, c[0x0][0x0], RZ ;  /* 0x0000000003037a10 */ /* 0x000fc80007ffe0ff */
[----:B------:R-:W-:-:S13]  /*0e50*/  ISETP.GE.AND P0, PT, R3, c[0x0][0x178], PT ;  /* 0x00005e0003007a0c */ /* 0x000fda0003f06270 */
[----:B------:R-:W-:Y:S05]  /*0e60*/  @!P0 BRA `(.L_x_57) ;  /* 0xfffffee000008947 */ /* 0x000fea000383ffff */
[----:B------:R-:W-:Y:S05]  /*0e70*/  EXIT ;  /* 0x000000000000794d */ /* 0x000fea0003800000 */
.L_x_58:
        /* <DEDUP_REMOVED lines=16> */
.L_x_92:


//--------------------- .text._ZN17fastertransformer24apply_repetition_penaltyIfLb0EEEvPT_iiiiiPKiS4_S4_S4_if --------------------------
	.section	.text._ZN17fastertransformer24apply_repetition_penaltyIfLb0EEEvPT_iiiiiPKiS4_S4_S4_if,"ax",@progbits
	.sectioninfo	@"SHI_REGISTERS=28"
	.align	128
        .global         _ZN17fastertransformer24apply_repetition_penaltyIfLb0EEEvPT_iiiiiPKiS4_S4_S4_if
        .type           _ZN17fastertransformer24apply_repetition_penaltyIfLb0EEEvPT_iiiiiPKiS4_S4_S4_if,@function
        .size           _ZN17fastertransformer24apply_repetition_penaltyIfLb0EEEvPT_iiiiiPKiS4_S4_S4_if,(.L_x_93 - _ZN17fastertransformer24apply_repetition_penaltyIfLb0EEEvPT_iiiiiPKiS4_S4_S4_if)
        .other          _ZN17fastertransformer24apply_repetition_penaltyIfLb0EEEvPT_iiiiiPKiS4_S4_S4_if,@"STO_CUDA_ENTRY STV_DEFAULT"
_ZN17fastertransformer24apply_repetition_penaltyIfLb0EEEvPT_iiiiiPKiS4_S4_S4_if:
.text._ZN17fastertransformer24apply_repetition_penaltyIfLb0EEEvPT_iiiiiPKiS4_S4_S4_if:
        /* <DEDUP_REMOVED lines=22> */
.L_x_59:
[----:B------:R-:W0:Y:S01]  /*0160*/  S2R R0, SR_CTAID.X ;  /* 0x0000000000007919 */ /* 0x000e220000002500 */
[----:B------:R-:W-:Y:S01]  /*0170*/  ISETP.NE.U32.AND P0, PT, RZ, c[0x0][0x198], PT ;  /* 0x00006600ff007a0c */ /* 0x000fe20003f05070 */
[----:B------:R-:W-:Y:S01]  /*0180*/  IMAD.MOV.U32 R7, RZ, RZ, 0x4 ;  /* 0x00000004ff077424 */ /* 0x000fe200078e00ff */
[----:B------:R-:W-:Y:S01]  /*0190*/  ULDC.64 UR4, c[0x0][0x118] ;  /* 0x0000460000047ab9 */ /* 0x000fe20000000a00 */
[----:B------:R-:W1:Y:S01]  /*01a0*/  S2R R3, SR_TID.X ;  /* 0x0000000000037919 */ /* 0x000e620000002100 */
[----:B------:R-:W-:Y:S01]  /*01b0*/  ISETP.NE.AND.EX P0, PT, RZ, c[0x0][0x19c], PT, P0 ;  /* 0x00006700ff007a0c */ /* 0x000fe20003f05300 */
[----:B------:R-:W-:Y:S02]  /*01c0*/  IMAD.MOV.U32 R2, RZ, RZ, c[0x0][0x1a0] ;  /* 0x00006800ff027624 */ /* 0x000fe400078e00ff */
[----:B------:R-:W-:-:S10]  /*01d0*/  IMAD.MOV.U32 R10, RZ, RZ, c[0x0][0x178] ;  /* 0x00005e00ff0a7624 */ /* 0x000fd400078e00ff */
[----:B0-----:R-:W-:-:S05]  /*01e0*/  @P0 IMAD.WIDE R8, R0, R7, c[0x0][0x198] ;  /* 0x0000660000080625 */ /* 0x001fca00078e0207 */
[----:B------:R0:W5:Y:S01]  /*01f0*/  @P0 LDG.E R2, [R8.64] ;  /* 0x0000000408020981 */ /* 0x000162000c1e1900 */
[----:B-1----:R-:W-:Y:S01]  /*0200*/  ISETP.NE.AND P0, PT, R3, RZ, PT ;  /* 0x000000ff0300720c */ /* 0x002fe20003f05270 */
[----:B------:R-:W-:Y:S02]  /*0210*/  IMAD R5, R7, R10, 0x1f ;  /* 0x0000001f07057424 */ /* 0x000fe400078e020a */
[----:B------:R-:W-:-:S03]  /*0220*/  IMAD R4, R0, c[0x0][0x174], RZ ;  /* 0x00005d0000047a24 */ /* 0x000fc600078e02ff */
[----:B------:R-:W-:Y:S02]  /*0230*/  LOP3.LUT R5, R5, 0xffffffe0, RZ, 0xc0, !PT ;  /* 0xffffffe005057812 */ /* 0x000fe400078ec0ff */
[----:B------:R-:W-:-:S05]  /*0240*/  SHF.R.S32.HI R6, RZ, 0x1f, R4 ;  /* 0x0000001fff067819 */ /* 0x000fca0000011404 */
[----:B------:R-:W-:Y:S05]  /*0250*/  @P0 BRA `(.L_x_60) ;  /* 0x00000cf000000947 */ /* 0x000fea0003800000 */
[----:B0-----:R-:W-:Y:S01]  /*0260*/  IMAD.WIDE R8, R0, R7, c[0x0][0x180] ;  /* 0x0000600000087625 */ /* 0x001fe200078e0207 */
[----:B------:R-:W-:-:S05]  /*0270*/  ULDC.64 UR4, c[0x0][0x118] ;  /* 0x0000460000047ab9 */ /* 0x000fca0000000a00 */
[----:B------:R-:W2:Y:S02]  /*0280*/  LDG.E R9, [R8.64] ;  /* 0x0000000408097981 */ /* 0x000ea4000c1e1900 */
[----:B--2---:R-:W-:-:S04]  /*0290*/  IADD3 R7, P0, R4, R9, RZ ;  /* 0x0000000904077210 */ /* 0x004fc80007f1e0ff */
[----:B------:R-:W-:Y:S02]  /*02a0*/  LEA.HI.X.SX32 R14, R9, R6, 0x1, P0 ;  /* 0x00000006090e7211 */ /* 0x000fe400000f0eff */
[----:B------:R-:W-:-:S04]  /*02b0*/  LEA R12, P0, R7, c[0x0][0x160], 0x2 ;  /* 0x00005800070c7a11 */ /* 0x000fc800078010ff */
[----:B------:R-:W-:-:S05]  /*02c0*/  LEA.HI.X R13, R7, c[0x0][0x164], R14, 0x2, P0 ;  /* 0x00005900070d7a11 */ /* 0x000fca00000f140e */
[----:B------:R-:W2:Y:S01]  /*02d0*/  LDG.E R12, [R12.64] ;  /* 0x000000040c0c7981 */ /* 0x000ea2000c1e1900 */
[C---:B------:R-:W-:Y:S01]  /*02e0*/  IMAD R14, R10.reuse, 0x4, R5 ;  /* 0x000000040a0e7824 */ /* 0x040fe200078e0205 */
[----:B------:R-:W-:-:S04]  /*02f0*/  IADD3 R7, R10, -0x1, RZ ;  /* 0xffffffff0a077810 */ /* 0x000fc80007ffe0ff */
[----:B------:R0:W-:Y:S01]  /*0300*/  STS [R14+-0x4], R9 ;  /* 0xfffffc090e007388 */ /* 0x0001e20000000800 */
[----:B--2---:R-:W-:-:S13]  /*0310*/  FSETP.GT.FTZ.AND P0, PT, R12, RZ, PT ;  /* 0x000000ff0c00720b */ /* 0x004fda0003f14000 */
[----:B------:R-:W1:Y:S01]  /*0320*/  @P0 MUFU.RCP R11, c[0x0][0x1a4] ;  /* 0x00006900000b0b08 */ /* 0x000e620000001000 */
[C---:B------:R-:W-:Y:S02]  /*0330*/  @!P0 FMUL.FTZ R16, R12.reuse, c[0x0][0x1a4] ;  /* 0x000069000c108a20 */ /* 0x040fe40000410000 */
[----:B-1----:R-:W-:Y:S01]  /*0340*/  @P0 FMUL.FTZ R16, R12, R11 ;  /* 0x0000000b0c100220 */ /* 0x002fe20000410000 */
[----:B------:R-:W-:-:S04]  /*0350*/  ISETP.GE.AND P0, PT, R10, 0x2, PT ;  /* 0x000000020a00780c */ /* 0x000fc80003f06270 */
[----:B------:R0:W-:Y:S09]  /*0360*/  STS [R7.X4], R16 ;  /* 0x0000001007007388 */ /* 0x0001f20000004800 */
[----:B------:R-:W-:Y:S05]  /*0370*/  @!P0 BRA `(.L_x_60) ;  /* 0x00000bd000008947 */ /* 0x000fea0003800000 */
[----:B------:R-:W-:Y:S02]  /*0380*/  IABS R13, c[0x0][0x16c] ;  /* 0x00005b00000d7a13 */ /* 0x000fe40000000000 */
[----:B0-----:R-:W-:-:S02]  /*0390*/  IABS R14, R0 ;  /* 0x00000000000e7213 */ /* 0x001fc40000000000 */
        /* <DEDUP_REMOVED lines=8> */
[----:B------:R-:W-:-:S06]  /*0420*/  IMAD.HI.U32 R9, R9, R15, R8 ;  /* 0x0000000f09097227 */ /* 0x000fcc00078e0008 */
        /* <DEDUP_REMOVED lines=9> */
[----:B------:R-:W-:Y:S01]  /*04c0*/  LOP3.LUT P1, R16, R7, 0x3, RZ, 0xc0, !PT ;  /* 0x0000000307107812 */ /* 0x000fe2000782c0ff */
[----:B------:R-:W-:Y:S02]  /*04d0*/  IMAD.MOV.U32 R7, RZ, RZ, R9 ;  /* 0x000000ffff077224 */ /* 0x000fe400078e0009 */
[----:B------:R-:W-:Y:S01]  /*04e0*/  @!P2 IMAD.MOV R14, RZ, RZ, -R14 ;  /* 0x000000ffff0ea224 */ /* 0x000fe200078e0a0e */
[----:B------:R-:W-:-:S05]  /*04f0*/  @!P0 LOP3.LUT R14, RZ, c[0x0][0x16c], RZ, 0x33, !PT ;  /* 0x00005b00ff0e8a12 */ /* 0x000fca00078e33ff */
[----:B------:R-:W-:-:S04]  /*0500*/  IMAD.MOV.U32 R8, RZ, RZ, R14 ;  /* 0x000000ffff087224 */ /* 0x000fc800078e000e */
[----:B------:R-:W-:Y:S05]  /*0510*/  @!P1 BRA `(.L_x_61) ;  /* 0x0000028000009947 */ /* 0x000fea0003800000 */
[----:B------:R-:W-:Y:S01]  /*0520*/  IMAD.MOV.U32 R15, RZ, RZ, c[0x0][0x16c] ;  /* 0x00005b00ff0f7624 */ /* 0x000fe200078e00ff */
[----:B------:R-:W-:Y:S01]  /*0530*/  BSSY B0, `(.L_x_61) ;  /* 0x0000026000007945 */ /* 0x000fe20003800000 */
[----:B------:R-:W-:Y:S01]  /*0540*/  LEA R18, R10, 0xfffffff8, 0x2 ;  /* 0xfffffff80a127811 */ /* 0x000fe200078e10ff */
[----:B------:R-:W-:Y:S02]  /*0550*/  IMAD.MOV.U32 R7, RZ, RZ, R9 ;  /* 0x000000ffff077224 */ /* 0x000fe400078e0009 */
[----:B------:R-:W-:Y:S02]  /*0560*/  IMAD R15, R15, c[0x0][0x168], RZ ;  /* 0x00005a000f0f7a24 */ /* 0x000fe400078e02ff */
[----:B------:R-:W-:Y:S02]  /*0570*/  IMAD.MOV.U32 R8, RZ, RZ, R14 ;  /* 0x000000ffff087224 */ /* 0x000fe400078e000e */
[----:B------:R-:W-:-:S04]  /*0580*/  IMAD R17, R9, R15, R0 ;  /* 0x0000000f09117224 */ /* 0x000fc800078e0200 */
[----:B------:R-:W-:Y:S02]  /*0590*/  IMAD.IADD R17, R17, 0x1, -R14 ;  /* 0x0000000111117824 */ /* 0x000fe400078e0a0e */
.L_x_64:
[C---:B-----5:R-:W-:Y:S01]  /*05a0*/  ISETP.GE.AND P0, PT, R7.reuse, R2, PT ;  /* 0x000000020700720c */ /* 0x060fe20003f06270 */
[----:B------:R-:W-:Y:S01]  /*05b0*/  BSSY B1, `(.L_x_62) ;  /* 0x000001a000017945 */ /* 0x000fe20003800000 */
[C---:B------:R-:W-:Y:S02]  /*05c0*/  ISETP.LT.AND P2, PT, R7.reuse, c[0x0][0x1a0], PT ;  /* 0x0000680007007a0c */ /* 0x040fe40003f41270 */
[----:B------:R-:W-:Y:S02]  /*05d0*/  IADD3 R16, R16, -0x1, RZ ;  /* 0xffffffff10107810 */ /* 0x000fe40007ffe0ff */
[----:B------:R-:W-:Y:S02]  /*05e0*/  IADD3 R7, R7, -0x1, RZ ;  /* 0xffffffff07077810 */ /* 0x000fe40007ffe0ff */
        /* <DEDUP_REMOVED lines=14> */
[----:B------:R-:W2:Y:S01]  /*06d0*/  LDG.E R12, [R12.64] ;  /* 0x000000040c0c7981 */ /* 0x000ea2000c1e1900 */
[----:B------:R-:W-:-:S05]  /*06e0*/  IMAD.IADD R20, R18, 0x1, R5 ;  /* 0x0000000112147824 */ /* 0x000fca00078e0205 */
[----:B------:R0:W-:Y:S01]  /*06f0*/  STS [R20], R11 ;  /* 0x0000000b14007388 */ /* 0x0001e20000000800 */
[----:B--2---:R-:W-:-:S13]  /*0700*/  FSETP.GT.FTZ.AND P0, PT, R12, RZ, PT ;  /* 0x000000ff0c00720b */ /* 0x004fda0003f14000 */
[----:B------:R-:W1:Y:S01]  /*0710*/  @P0 MUFU.RCP R23, c[0x0][0x1a4] ;  /* 0x0000690000170b08 */ /* 0x000e620000001000 */
[C---:B------:R-:W-:Y:S02]  /*0720*/  @!P0 FMUL.FTZ R19, R12.reuse, c[0x0][0x1a4] ;  /* 0x000069000c138a20 */ /* 0x040fe40000410000 */
[----:B-1----:R-:W-:-:S05]  /*0730*/  @P0 FMUL.FTZ R19, R12, R23 ;  /* 0x000000170c130220 */ /* 0x002fca0000410000 */
[----:B------:R0:W-:Y:S02]  /*0740*/  STS [R18], R19 ;  /* 0x0000001312007388 */ /* 0x0001e40000000800 */
.L_x_63:
[----:B------:R-:W-:Y:S05]  /*0750*/  BSYNC B1 ;  /* 0x0000000000017941 */ /* 0x000fea0003800000 */
.L_x_62:
[----:B0-----:R-:W-:Y:S01]  /*0760*/  IADD3 R18, R18, -0x4, RZ ;  /* 0xfffffffc12127810 */ /* 0x001fe20007ffe0ff */
[----:B------:R-:W-:Y:S01]  /*0770*/  IMAD.IADD R17, R17, 0x1, -R15 ;  /* 0x0000000111117824 */ /* 0x000fe200078e0a0f */
[----:B------:R-:W-:Y:S05]  /*0780*/  @P1 BRA `(.L_x_64) ;  /* 0xfffffe1000001947 */ /* 0x000fea000383ffff */
[----:B------:R-:W-:Y:S05]  /*0790*/  BSYNC B0 ;  /* 0x0000000000007941 */ /* 0x000fea0003800000 */
.L_x_61:
[----:B------:R-:W-:-:S13]  /*07a0*/  ISETP.GE.U32.AND P0, PT, R9, 0x3, PT ;  /* 0x000000030900780c */ /* 0x000fda0003f06070 */
[----:B------:R-:W-:Y:S05]  /*07b0*/  @!P0 BRA `(.L_x_60) ;  /* 0x0000079000008947 */ /* 0x000fea0003800000 */
[----:B------:R-:W-:Y:S01]  /*07c0*/  IMAD.MOV.U32 R9, RZ, RZ, c[0x0][0x16c] ;  /* 0x00005b00ff097624 */ /* 0x000fe200078e00ff */
[C---:B------:R-:W-:Y:S01]  /*07d0*/  IADD3 R13, R7.reuse, -0x3, RZ ;  /* 0xfffffffd070d7810 */ /* 0x040fe20007ffe0ff */
[C---:B------:R-:W-:Y:S01]  /*07e0*/  IMAD R11, R7.reuse, c[0x0][0x16c], RZ ;  /* 0x00005b00070b7a24 */ /* 0x040fe200078e02ff */
[----:B------:R-:W-:Y:S01]  /*07f0*/  IADD3 R15, R7, -0x1, RZ ;  /* 0xffffffff070f7810 */ /* 0x000fe20007ffe0ff */
[----:B------:R-:W-:Y:S01]  /*0800*/  IMAD R9, R9, c[0x0][0x168], RZ ;  /* 0x00005a0009097a24 */ /* 0x000fe200078e02ff */
[----:B------:R-:W-:Y:S01]  /*0810*/  IADD3 R17, R7, -0x2, RZ ;  /* 0xfffffffe07117810 */ /* 0x000fe20007ffe0ff */
[--C-:B------:R-:W-:Y:S01]  /*0820*/  IMAD R11, R11, c[0x0][0x168], -R14.reuse ;  /* 0x00005a000b0b7a24 */ /* 0x100fe200078e0a0e */
[----:B------:R-:W-:Y:S01]  /*0830*/  LEA R10, R7, 0xfffffffc, 0x2 ;  /* 0xfffffffc070a7811 */ /* 0x000fe200078e10ff */
[C-C-:B------:R-:W-:Y:S02]  /*0840*/  IMAD R13, R9.reuse, R13, -R14.reuse ;  /* 0x0000000d090d7224 */ /* 0x140fe400078e0a0e */
[----:B------:R-:W-:-:S02]  /*0850*/  IMAD R15, R9, R15, -R14 ;  /* 0x0000000f090f7224 */ /* 0x000fc400078e0a0e */
[----:B------:R-:W-:Y:S02]  /*0860*/  IMAD R17, R9, R17, -R14 ;  /* 0x0000001109117224 */ /* 0x000fe400078e0a0e */
.L_x_73:
[CC--:B-----5:R-:W-:Y:S01]  /*0870*/  ISETP.GE.AND P5, PT, R7.reuse, R2.reuse, PT ;  /* 0x000000020700720c */ /* 0x0e0fe20003fa6270 */
[----:B------:R-:W-:Y:S01]  /*0880*/  BSSY B0, `(.L_x_65) ;  /* 0x0000021000007945 */ /* 0x000fe20003800000 */
[C---:B------:R-:W-:Y:S01]  /*0890*/  ISETP.LT.AND P6, PT, R7.reuse, c[0x0][0x1a0], PT ;  /* 0x0000680007007a0c */ /* 0x040fe20003fc1270 */
[----:B------:R-:W-:Y:S01]  /*08a0*/  IMAD.IADD R12, R10, 0x1, R5 ;  /* 0x000000010a0c7824 */ /* 0x000fe200078e0205 */
[C---:B------:R-:W-:Y:S02]  /*08b0*/  ISETP.GT.AND P4, PT, R7.reuse, R2, PT ;  /* 0x000000020700720c */ /* 0x040fe40003f84270 */
[C---:B------:R-:W-:Y:S02]  /*08c0*/  IADD3 R19, R7.reuse, -0x2, RZ ;  /* 0xfffffffe07137810 */ /* 0x040fe40007ffe0ff */
[----:B------:R-:W-:Y:S02]  /*08d0*/  IADD3 R21, R7, -0x3, RZ ;  /* 0xfffffffd07157810 */ /* 0x000fe40007ffe0ff */
[----:B------:R-:W-:-:S02]  /*08e0*/  P2R R16, PR, RZ, 0x10 ;  /* 0x00000010ff107803 */ /* 0x000fc40000000000 */
[CC--:B------:R-:W-:Y:S02]  /*08f0*/  ISETP.GE.AND P0, PT, R19.reuse, R2.reuse, PT ;  /* 0x000000021300720c */ /* 0x0c0fe40003f06270 */
[----:B------:R-:W-:Y:S02]  /*0900*/  ISETP.LT.AND P1, PT, R19, c[0x0][0x1a0], PT ;  /* 0x0000680013007a0c */ /* 0x000fe40003f21270 */
[C---:B------:R-:W-:Y:S02]  /*0910*/  ISETP.GE.AND P2, PT, R21.reuse, R2, PT ;  /* 0x000000021500720c */ /* 0x040fe40003f46270 */
[----:B------:R-:W-:Y:S02]  /*0920*/  ISETP.LT.AND P3, PT, R21, c[0x0][0x1a0], PT ;  /* 0x0000680015007a0c */ /* 0x000fe40003f61270 */
[----:B------:R-:W-:Y:S01]  /*0930*/  ISETP.LE.AND P4, PT, R7, c[0x0][0x1a0], PT ;  /* 0x0000680007007a0c */ /* 0x000fe20003f83270 */
[----:B------:R-:W-:Y:S07]  /*0940*/  @P5 BRA P6, `(.L_x_66) ;  /* 0x0000014000005947 */ /* 0x000fee0003000000 */
[----:B------:R-:W-:Y:S01]  /*0950*/  IMAD.IADD R19, R11, 0x1, R0 ;  /* 0x000000010b137824 */ /* 0x000fe200078e0200 */
[----:B------:R-:W-:Y:S01]  /*0960*/  ULDC.64 UR4, c[0x0][0x118] ;  /* 0x0000460000047ab9 */ /* 0x000fe20000000a00 */
[----:B------:R-:W-:-:S02]  /*0970*/  IMAD.MOV.U32 R21, RZ, RZ, 0x4 ;  /* 0x00000004ff157424 */ /* 0x000fc400078e00ff */
[----:B------:R-:W-:-:S04]  /*0980*/  IMAD.IADD R22, R8, 0x1, R19 ;  /* 0x0000000108167824 */ /* 0x000fc800078e0213 */
        /* <DEDUP_REMOVED lines=9> */
[----:B------:R-:W2:Y:S04]  /*0a20*/  LDG.E R18, [R18.64] ;  /* 0x0000000412127981 */ /* 0x000ea8000c1e1900 */
[----:B------:R0:W-:Y:S01]  /*0a30*/  STS [R12+0x4], R21 ;  /* 0x000004150c007388 */ /* 0x0001e20000000800 */
[----:B--2---:R-:W-:-:S13]  /*0a40*/  FSETP.GT.FTZ.AND P5, PT, R18, RZ, PT ;  /* 0x000000ff1200720b */ /* 0x004fda0003fb4000 */
[----:B------:R-:W1:Y:S01]  /*0a50*/  @P5 MUFU.RCP R25, c[0x0][0x1a4] ;  /* 0x0000690000195b08 */ /* 0x000e620000001000 */
[C---:B------:R-:W-:Y:S02]  /*0a60*/  @!P5 FMUL.FTZ R23, R18.reuse, c[0x0][0x1a4] ;  /* 0x000069001217da20 */ /* 0x040fe40000410000 */
[----:B-1----:R-:W-:-:S05]  /*0a70*/  @P5 FMUL.FTZ R23, R18, R25 ;  /* 0x0000001912175220 */ /* 0x002fca0000410000 */
[----:B------:R0:W-:Y:S02]  /*0a80*/  STS [R10+0x4], R23 ;  /* 0x000004170a007388 */ /* 0x0001e40000000800 */
.L_x_66:
[----:B------:R-:W-:Y:S05]  /*0a90*/  BSYNC B0 ;  /* 0x0000000000007941 */ /* 0x000fea0003800000 */
.L_x_65:
[----:B------:R-:W-:Y:S01]  /*0aa0*/  ISETP.NE.AND P5, PT, R16, RZ, PT ;  /* 0x000000ff1000720c */ /* 0x000fe20003fa5270 */
[----:B------:R-:W-:-:S12]  /*0ab0*/  BSSY B0, `(.L_x_67) ;  /* 0x0000016000007945 */ /* 0x000fd80003800000 */
[----:B------:R-:W-:Y:S05]  /*0ac0*/  @P5 BRA P4, `(.L_x_68) ;  /* 0x0000014000005947 */ /* 0x000fea0002000000 */
[----:B------:R-:W-:Y:S01]  /*0ad0*/  IMAD.IADD R19, R15, 0x1, R0 ;  /* 0x000000010f137824 */ /* 0x000fe200078e0200 */
[----:B------:R-:W-:Y:S01]  /*0ae0*/  ULDC.64 UR4, c[0x0][0x118] ;  /* 0x0000460000047ab9 */ /* 0x000fe20000000a00 */
[----:B------:R-:W-:Y:S02]  /*0af0*/  IMAD.MOV.U32 R18, RZ, RZ, 0x4 ;  /* 0x00000004ff127424 */ /* 0x000fe400078e00ff */
[----:B------:R-:W-:-:S04]  /*0b00*/  IMAD.IADD R22, R8, 0x1, R19 ;  /* 0x0000000108167824 */ /* 0x000fc800078e0213 */
[----:B0-----:R-:W-:-:S05]  /*0b10*/  IMAD.WIDE R22, R22, R18, c[0x0][0x190] ;  /* 0x0000640016167625 */ /* 0x001fca00078e0212 */
        /* <DEDUP_REMOVED lines=9> */
[----:B------:R0:W-:Y:S01]  /*0bb0*/  STS [R12], R19 ;  /* 0x000000130c007388 */ /* 0x0001e20000000800 */
[----:B--2---:R-:W-:-:S13]  /*0bc0*/  FSETP.GT.FTZ.AND P4, PT, R20, RZ, PT ;  /* 0x000000ff1400720b */ /* 0x004fda0003f94000 */
[----:B------:R-:W1:Y:S01]  /*0bd0*/  @P4 MUFU.RCP R25, c[0x0][0x1a4] ;  /* 0x0000690000194b08 */ /* 0x000e620000001000 */
[C---:B------:R-:W-:Y:S02]  /*0be0*/  @!P4 FMUL.FTZ R23, R20.reuse, c[0x0][0x1a4] ;  /* 0x000069001417ca20 */ /* 0x040fe40000410000 */
[----:B-1----:R-:W-:-:S05]  /*0bf0*/  @P4 FMUL.FTZ R23, R20, R25 ;  /* 0x0000001914174220 */ /* 0x002fca0000410000 */
[----:B------:R0:W-:Y:S02]  /*0c00*/  STS [R10], R23 ;  /* 0x000000170a007388 */ /* 0x0001e40000000800 */
.L_x_68:
[----:B------:R-:W-:Y:S05]  /*0c10*/  BSYNC B0 ;  /* 0x0000000000007941 */ /* 0x000fea0003800000 */
.L_x_67:
[----:B------:R-:W-:Y:S01]  /*0c20*/  BSSY B0, `(.L_x_69) ;  /* 0x0000016000007945 */ /* 0x000fe20003800000 */
[----:B------:R-:W-:Y:S05]  /*0c30*/  @P0 BRA P1, `(.L_x_70) ;  /* 0x0000014000000947 */ /* 0x000fea0000800000 */
[----:B0-----:R-:W-:Y:S01]  /*0c40*/  IMAD.IADD R19, R17, 0x1, R0 ;  /* 0x0000000111137824 */ /* 0x001fe200078e0200 */
[----:B------:R-:W-:Y:S01]  /*0c50*/  ULDC.64 UR4, c[0x0][0x118] ;  /* 0x0000460000047ab9 */ /* 0x000fe20000000a00 */
[----:B------:R-:W-:Y:S02]  /*0c60*/  IMAD.MOV.U32 R18, RZ, RZ, 0x4 ;  /* 0x00000004ff127424 */ /* 0x000fe400078e00ff */
        /* <DEDUP_REMOVED lines=11> */
[----:B------:R0:W-:Y:S01]  /*0d20*/  STS [R12+-0x4], R19 ;  /* 0xfffffc130c007388 */ /* 0x0001e20000000800 */
[----:B--2---:R-:W-:-:S13]  /*0d30*/  FSETP.GT.FTZ.AND P0, PT, R20, RZ, PT ;  /* 0x000000ff1400720b */ /* 0x004fda0003f14000 */
[----:B------:R-:W1:Y:S01]  /*0d40*/  @P0 MUFU.RCP R25, c[0x0][0x1a4] ;  /* 0x0000690000190b08 */ /* 0x000e620000001000 */
[C---:B------:R-:W-:Y:S02]  /*0d50*/  @!P0 FMUL.FTZ R23, R20.reuse, c[0x0][0x1a4] ;  /* 0x0000690014178a20 */ /* 0x040fe40000410000 */
[----:B-1----:R-:W-:-:S05]  /*0d60*/  @P0 FMUL.FTZ R23, R20, R25 ;  /* 0x0000001914170220 */ /* 0x002fca0000410000 */
[----:B------:R0:W-:Y:S02]  /*0d70*/  STS [R10+-0x4], R23 ;  /* 0xfffffc170a007388 */ /* 0x0001e40000000800 */
.L_x_70:
[----:B------:R-:W-:Y:S05]  /*0d80*/  BSYNC B0 ;  /* 0x0000000000007941 */ /* 0x000fea0003800000 */
.L_x_69:
        /* <DEDUP_REMOVED lines=22> */
.L_x_72:
[----:B------:R-:W-:Y:S05]  /*0ef0*/  BSYNC B0 ;  /* 0x0000000000007941 */ /* 0x000fea0003800000 */
.L_x_71:
[----:B------:R-:W-:Y:S01]  /*0f00*/  ISETP.GT.AND P0, PT, R7, 0x3, PT ;  /* 0x000000030700780c */ /* 0x000fe20003f04270 */
[----:B------:R-:W-:Y:S01]  /*0f10*/  IMAD R0, R9, -0x4, R0 ;  /* 0xfffffffc09007824 */ /* 0x000fe200078e0200 */
[----:B------:R-:W-:Y:S02]  /*0f20*/  IADD3 R7, R7, -0x4, RZ ;  /* 0xfffffffc07077810 */ /* 0x000fe40007ffe0ff */
[----:B0-----:R-:W-:-:S09]  /*0f30*/  IADD3 R10, R10, -0x10, RZ ;  /* 0xfffffff00a0a7810 */ /* 0x001fd20007ffe0ff */
[----:B------:R-:W-:Y:S05]  /*0f40*/  @P0 BRA `(.L_x_73) ;  /* 0xfffff92000000947 */ /* 0x000fea000383ffff */
.L_x_60:
[----:B0-----:R-:W-:Y:S01]  /*0f50*/  WARPSYNC 0xffffffff ;  /* 0xffffffff00007948 */ /* 0x001fe20003800000 */
[----:B------:R-:W-:Y:S01]  /*0f60*/  BAR.SYNC.DEFER_BLOCKING 0x0 ;  /* 0x0000000000007b1d */ /* 0x000fe20000010000 */
[----:B------:R-:W-:-:S13]  /*0f70*/  ISETP.GE.AND P0, PT, R3, c[0x0][0x178], PT ;  /* 0x00005e0003007a0c */ /* 0x000fda0003f06270 */
[----:B------:R-:W-:Y:S05]  /*0f80*/  @P0 EXIT ;  /* 0x000000000000094d */ /* 0x000fea0003800000 */
.L_x_76:
        /* <DEDUP_REMOVED lines=14> */
.L_x_75:
[----:B------:R-:W-:Y:S05]  /*1070*/  BSYNC B0 ;  /* 0x0000000000007941 */ /* 0x000fea0003800000 */
.L_x_74:
[----:B------:R-:W-:-:S04]  /*1080*/  IADD3 R3, R3, c[0x0][0x0], RZ ;  /* 0x0000000003037a10 */ /* 0x000fc80007ffe0ff */
[----:B------:R-:W-:-:S13]  /*1090*/  ISETP.GE.AND P0, PT, R3, c[0x0][0x178], PT ;  /* 0x00005e0003007a0c */ /* 0x000fda0003f06270 */
[----:B------:R-:W-:Y:S05]  /*10a0*/  @!P0 BRA `(.L_x_76) ;  /* 0xfffffee000008947 */ /* 0x000fea000383ffff */
[----:B------:R-:W-:Y:S05]  /*10b0*/  EXIT ;  /* 0x000000000000794d */ /* 0x000fea0003800000 */
.L_x_77:
        /* <DEDUP_REMOVED lines=12> */
.L_x_93:


//--------------------- .text._ZN17fastertransformer20add_bias_temperatureIfEEvPT_PKS1_iiiif --------------------------
	.section	.text._ZN17fastertransformer20add_bias_temperatureIfEEvPT_PKS1_iiiif,"ax",@progbits
	.sectioninfo	@"SHI_REGISTERS=16"
	.align	128
        .global         _ZN17fastertransformer20add_bias_temperatureIfEEvPT_PKS1_iiiif
        .type           _ZN17fastertransformer20add_bias_temperatureIfEEvPT_PKS1_iiiif,@function
        .size           _ZN17fastertransformer20add_bias_temperatureIfEEvPT_PKS1_iiiif,(.L_x_94 - _ZN17fastertransformer20add_bias_temperatureIfEEvPT_PKS1_iiiif)
        .other          _ZN17fastertransformer20add_bias_temperatureIfEEvPT_PKS1_iiiif,@"STO_CUDA_ENTRY STV_DEFAULT"
_ZN17fastertransformer20add_bias_temperatureIfEEvPT_PKS1_iiiif:
.text._ZN17fastertransformer20add_bias_temperatureIfEEvPT_PKS1_iiiif:
        /* <DEDUP_REMOVED lines=12> */
[----:B------:R-:W-:Y:S02]  /*00c0*/  ULDC.64 UR6, c[0x0][0x118] ;  /* 0x0000460000067ab9 */ /* 0x000fe40000000a00 */
[----:B------:R1:W2:Y:S01]  /*00d0*/  MUFU.RCP R9, R2 ;  /* 0x0000000200097308 */ /* 0x0002a20000001000 */
[----:B0-----:R-:W-:-:S04]  /*00e0*/  UIMAD UR4, UR4, UR5, URZ ;  /* 0x00000005040472a4 */ /* 0x001fc8000f8e023f */
[----:B------:R-:W-:-:S05]  /*00f0*/  USHF.R.S32.HI UR5, URZ, 0x1f, UR4 ;  /* 0x0000001f3f057899 */ /* 0x000fca0008011404 */
[----:B-12---:R-:W-:Y:S05]  /*0100*/  @!P0 BRA `(.L_x_78) ;  /* 0x0000014000008947 */ /* 0x006fea0003800000 */
.L_x_79:
[C---:B------:R-:W-:Y:S02]  /*0110*/  ISETP.GE.AND P0, PT, R0.reuse, c[0x0][0x178], PT ;  /* 0x00005e0000007a0c */ /* 0x040fe40003f06270 */
[----:B------:R-:W-:Y:S02]  /*0120*/  SHF.R.S32.HI R7, RZ, 0x1f, R0 ;  /* 0x0000001fff077819 */ /* 0x000fe40000011400 */
[----:B------:R-:W-:-:S04]  /*0130*/  IADD3 R3, P1, R0, UR4, RZ ;  /* 0x0000000400037c10 */ /* 0x000fc8000ff3e0ff */
[----:B------:R-:W-:Y:S02]  /*0140*/  IADD3.X R6, R7, UR5, RZ, P1, !PT ;  /* 0x0000000507067c10 */ /* 0x000fe40008ffe4ff */
[----:B------:R-:W-:-:S03]  /*0150*/  LEA R4, P1, R3, c[0x0][0x160], 0x2 ;  /* 0x0000580003047a11 */ /* 0x000fc600078210ff */
[C---:B------:R-:W-:Y:S01]  /*0160*/  @!P0 LEA R2, P2, R0.reuse, c[0x0][0x168], 0x2 ;  /* 0x00005a0000028a11 */ /* 0x040fe200078410ff */
[----:B------:R-:W-:Y:S01]  /*0170*/  @P0 IMAD.MOV.U32 R11, RZ, RZ, -0x800001 ;  /* 0xff7fffffff0b0424 */ /* 0x000fe200078e00ff */
[----:B------:R-:W-:Y:S02]  /*0180*/  LEA.HI.X R5, R3, c[0x0][0x164], R6, 0x2, P1 ;  /* 0x0000590003057a11 */ /* 0x000fe400008f1406 */
[----:B------:R-:W-:-:S03]  /*0190*/  @!P0 LEA.HI.X R3, R0, c[0x0][0x16c], R7, 0x2, P2 ;  /* 0x00005b0000038a11 */ /* 0x000fc600010f1407 */
[----:B------:R0:W-:Y:S04]  /*01a0*/  @P0 STG.E [R4.64], R11 ;  /* 0x0000000b04000986 */ /* 0x0001e8000c101906 */
[----:B------:R-:W2:Y:S04]  /*01b0*/  @!P0 LDG.E R2, [R2.64] ;  /* 0x0000000602028981 */ /* 0x000ea8000c1e1900 */
[----:B------:R-:W2:Y:S01]  /*01c0*/  @!P0 LDG.E R7, [R4.64] ;  /* 0x0000000604078981 */ /* 0x000ea2000c1e1900 */
[----:B------:R-:W-:-:S04]  /*01d0*/  IMAD.MOV.U32 R13, RZ, RZ, c[0x0][0x0] ;  /* 0x00000000ff0d7624 */ /* 0x000fc800078e00ff */
[----:B------:R-:W-:Y:S02]  /*01e0*/  IMAD R0, R13, c[0x0][0xc], R0 ;  /* 0x000003000d007a24 */ /* 0x000fe400078e0200 */
[----:B--2---:R-:W-:-:S04]  /*01f0*/  @!P0 FADD.FTZ R6, R2, R7 ;  /* 0x0000000702068221 */ /* 0x004fc80000010000 */
[----:B------:R-:W-:-:S05]  /*0200*/  @!P0 FMUL.FTZ R7, R6, R9 ;  /* 0x0000000906078220 */ /* 0x000fca0000410000 */
[----:B------:R0:W-:Y:S01]  /*0210*/  @!P0 STG.E [R4.64], R7 ;  /* 0x0000000704008986 */ /* 0x0001e2000c101906 */
[----:B------:R-:W-:-:S13]  /*0220*/  ISETP.GE.AND P0, PT, R0, c[0x0][0x17c], PT ;  /* 0x00005f0000007a0c */ /* 0x000fda0003f06270 */
[----:B0-----:R-:W-:Y:S05]  /*0230*/  @!P0 BRA `(.L_x_79) ;  /* 0xfffffed000008947 */ /* 0x001fea000383ffff */
[----:B------:R-:W-:Y:S05]  /*0240*/  EXIT ;  /* 0x000000000000794d */ /* 0x000fea0003800000 */
.L_x_78:
[C---:B0-----:R-:W-:Y:S02]  /*0250*/  IADD3 R3, P1, R0.reuse, UR4, RZ ;  /* 0x0000000400037c10 */ /* 0x041fe4000ff3e0ff */
[C---:B------:R-:W-:Y:S02]  /*0260*/  ISETP.GE.AND P0, PT, R0.reuse, c[0x0][0x178], PT ;  /* 0x00005e0000007a0c */ /* 0x040fe40003f06270 */
[----:B------:R-:W-:Y:S02]  /*0270*/  LEA.HI.X.SX32 R4, R0, UR5, 0x1, P1 ;  /* 0x0000000500047c11 */ /* 0x000fe400088f0eff */
[----:B------:R-:W-:-:S04]  /*0280*/  LEA R2, P1, R3, c[0x0][0x160], 0x2 ;  /* 0x0000580003027a11 */ /* 0x000fc800078210ff */
[----:B------:R-:W-:-:S05]  /*0290*/  LEA.HI.X R3, R3, c[0x0][0x164], R4, 0x2, P1 ;  /* 0x0000590003037a11 */ /* 0x000fca00008f1404 */
[----:B------:R-:W2:Y:S01]  /*02a0*/  @!P0 LDG.E R4, [R2.64] ;  /* 0x0000000602048981 */ /* 0x000ea2000c1e1900 */
[----:B------:R-:W-:Y:S02]  /*02b0*/  IMAD.MOV.U32 R5, RZ, RZ, -0x800001 ;  /* 0xff7fffffff057424 */ /* 0x000fe400078e00ff */
[----:B------:R-:W-:-:S04]  /*02c0*/  IMAD.MOV.U32 R7, RZ, RZ, c[0x0][0x0] ;  /* 0x00000000ff077624 */ /* 0x000fc800078e00ff */
[----:B------:R-:W-:Y:S02]  /*02d0*/  IMAD R0, R7, c[0x0][0xc], R0 ;  /* 0x0000030007007a24 */ /* 0x000fe400078e0200 */
[----:B--2---:R-:W-:-:S04]  /*02e0*/  @!P0 FADD.FTZ R4, RZ, R4 ;  /* 0x00000004ff048221 */ /* 0x004fc80000010000 */
[----:B------:R-:W-:Y:S01]  /*02f0*/  @!P0 FMUL.FTZ R5, R4, R9 ;  /* 0x0000000904058220 */ /* 0x000fe20000410000 */
[----:B------:R-:W-:-:S04]  /*0300*/  ISETP.GE.AND P0, PT, R0, c[0x0][0x17c], PT ;  /* 0x00005f0000007a0c */ /* 0x000fc80003f06270 */
[----:B------:R0:W-:Y:S09]  /*0310*/  STG.E [R2.64], R5 ;  /* 0x0000000502007986 */ /* 0x0001f2000c101906 */
[----:B------:R-:W-:Y:S05]  /*0320*/  @!P0 BRA `(.L_x_78) ;  /* 0xffffff2000008947 */ /* 0x000fea000383ffff */
[----:B------:R-:W-:Y:S05]  /*0330*/  EXIT ;  /* 0x000000000000794d */ /* 0x000fea0003800000 */
.L_x_80:
        /* <DEDUP_REMOVED lines=12> */
.L_x_94:


//--------------------- .text._ZN17fastertransformer20add_bias_temperatureI7__half2EEvPT_PKS2_iiiif --------------------------
	.section	.text._ZN17fastertransformer20add_bias_temperatureI7__half2EEvPT_PKS2_iiiif,"ax",@progbits
	.sectioninfo	@"SHI_REGISTERS=24"
	.align	128
        .global         _ZN17fastertransformer20add_bias_temperatureI7__half2EEvPT_PKS2_iiiif
        .type           _ZN17fastertransformer20add_bias_temperatureI7__half2EEvPT_PKS2_iiiif,@function
        .size           _ZN17fastertransformer20add_bias_temperatureI7__half2EEvPT_PKS2_iiiif,(.L_x_95 - _ZN17fastertransformer20add_bias_temperatureI7__half2EEvPT_PKS2_iiiif)
        .other          _ZN17fastertransformer20add_bias_temperatureI7__half2EEvPT_PKS2_iiiif,@"STO_CUDA_ENTRY STV_DEFAULT"
_ZN17fastertransformer20add_bias_temperatureI7__half2EEvPT_PKS2_iiiif:
.text._ZN17fastertransformer20add_bias_temperatureI7__half2EEvPT_PKS2_iiiif:
[----:B------:R-:W-:Y:S02]  /*0000*/  IMAD.MOV.U32 R1, RZ, RZ, c[0x0][0x28] ;  /* 0x00000a00ff017624 */ /* 0x000fe400078e00ff */
[----:B------:R-:W-:-:S05]  /*0010*/  IMAD.MOV.U32 R0, RZ, RZ, 0x1 ;  /* 0x00000001ff007424 */ /* 0x000fca00078e00ff */
[----:B------:R-:W-:-:S04]  /*0020*/  LOP3.LUT R0, R0, c[0x0][0x178], RZ, 0xc0, !PT ;  /* 0x00005e0000007a12 */ /* 0x000fc800078ec0ff */
[----:B------:R-:W-:-:S13]  /*0030*/  ISETP.NE.U32.AND P0, PT, R0, 0x1, PT ;  /* 0x000000010000780c */ /* 0x000fda0003f05070 */
        /* <DEDUP_REMOVED lines=20> */
.L_x_81:
        /* <DEDUP_REMOVED lines=23> */
.L_x_82:
[----:B------:R-:W0:Y:S01]  /*02f0*/  S2R R7, SR_TID.X ;  /* 0x0000000000077919 */ /* 0x000e220000002100 */
[----:B------:R-:W-:-:S03]  /*0300*/  IMAD.MOV.U32 R0, RZ, RZ, c[0x0][0x17c] ;  /* 0x00005f00ff007624 */ /* 0x000fc600078e00ff */
[----:B------:R-:W0:Y:S02]  /*0310*/  S2R R2, SR_CTAID.X ;  /* 0x0000000000027919 */ /* 0x000e240000002500 */
[----:B------:R-:W-:-:S04]  /*0320*/  LEA.HI R0, R0, c[0x0][0x17c], RZ, 0x1 ;  /* 0x00005f0000007a11 */ /* 0x000fc800078f08ff */
[----:B------:R-:W-:Y:S01]  /*0330*/  SHF.R.S32.HI R0, RZ, 0x1, R0 ;  /* 0x00000001ff007819 */ /* 0x000fe20000011400 */
[----:B0-----:R-:W-:-:S05]  /*0340*/  IMAD R7, R2, c[0x0][0x0], R7 ;  /* 0x0000000002077a24 */ /* 0x001fca00078e0207 */
[----:B------:R-:W-:-:S13]  /*0350*/  ISETP.GE.AND P0, PT, R7, R0, PT ;  /* 0x000000000700720c */ /* 0x000fda0003f06270 */
[----:B------:R-:W-:Y:S05]  /*0360*/  @P0 EXIT ;  /* 0x000000000000094d */ /* 0x000fea0003800000 */
[----:B------:R-:W0:Y:S01]  /*0370*/  S2UR UR4, SR_CTAID.Y ;  /* 0x00000000000479c3 */ /* 0x000e220000002600 */
[----:B------:R-:W-:Y:S01]  /*0380*/  IMAD.MOV.U32 R6, RZ, RZ, c[0x0][0x180] ;  /* 0x00006000ff067624 */ /* 0x000fe200078e00ff */
[----:B------:R-:W-:Y:S01]  /*0390*/  ISETP.NE.U32.AND P0, PT, RZ, c[0x0][0x168], PT ;  /* 0x00005a00ff007a0c */ /* 0x000fe20003f05070 */
[----:B------:R-:W-:Y:S02]  /*03a0*/  IMAD.MOV.U32 R5, RZ, RZ, c[0x0][0x178] ;  /* 0x00005e00ff057624 */ /* 0x000fe400078e00ff */
[----:B------:R-:W-:Y:S01]  /*03b0*/  FADD.FTZ R6, R6, 9.9999999747524270788e-07 ;  /* 0x358637bd06067421 */ /* 0x000fe20000010000 */
[----:B------:R-:W-:Y:S02]  /*03c0*/  ISETP.NE.AND.EX P0, PT, RZ, c[0x0][0x16c], PT, P0 ;  /* 0x00005b00ff007a0c */ /* 0x000fe40003f05300 */
[----:B------:R-:W-:Y:S01]  /*03d0*/  LEA.HI R5, R5, c[0x0][0x178], RZ, 0x1 ;  /* 0x00005e0005057a11 */ /* 0x000fe200078f08ff */
[----:B------:R-:W1:Y:S03]  /*03e0*/  MUFU.RCP R3, R6 ;  /* 0x0000000600037308 */ /* 0x000e660000001000 */
[----:B------:R-:W-:Y:S01]  /*03f0*/  SHF.R.S32.HI R5, RZ, 0x1, R5 ;  /* 0x00000001ff057819 */ /* 0x000fe20000011405 */
[----:B0-----:R-:W-:Y:S01]  /*0400*/  IMAD R2, R0, UR4, RZ ;  /* 0x0000000400027c24 */ /* 0x001fe2000f8e02ff */
[----:B-1----:R-:W-:-:S04]  /*0410*/  F2FP.PACK_AB R3, RZ, R3 ;  /* 0x00000003ff03723e */ /* 0x002fc800000000ff */
[----:B------:R-:W-:Y:S01]  /*0420*/  SHF.R.S32.HI R4, RZ, 0x1f, R2 ;  /* 0x0000001fff047819 */ /* 0x000fe20000011402 */
[----:B------:R-:W-:Y:S05]  /*0430*/  @!P0 BRA `(.L_x_83) ;  /* 0x000002b000008947 */ /* 0x000fea0003800000 */
[----:B------:R-:W-:Y:S01]  /*0440*/  IABS R6, R0 ;  /* 0x0000000000067213 */ /* 0x000fe20000000000 */
[----:B------:R-:W-:-:S03]  /*0450*/  IMAD.MOV.U32 R10, RZ, RZ, RZ ;  /* 0x000000ffff0a7224 */ /* 0x000fc600078e00ff */
[----:B------:R-:W0:Y:S08]  /*0460*/  I2F.RP R8, R6 ;  /* 0x0000000600087306 */ /* 0x000e300000209400 */
[----:B0-----:R-:W0:Y:S02]  /*0470*/  MUFU.RCP R8, R8 ;  /* 0x0000000800087308 */ /* 0x001e240000001000 */
[----:B0-----:R-:W-:-:S06]  /*0480*/  IADD3 R11, R8, 0xffffffe, RZ ;  /* 0x0ffffffe080b7810 */ /* 0x001fcc0007ffe0ff */
[----:B------:R-:W0:Y:S02]  /*0490*/  F2I.FTZ.U32.TRUNC.NTZ R11, R11 ;  /* 0x0000000b000b7305 */ /* 0x000e24000021f000 */
[----:B0-----:R-:W-:-:S04]  /*04a0*/  IMAD.MOV R9, RZ, RZ, -R11 ;  /* 0x000000ffff097224 */ /* 0x001fc800078e0a0b */
[----:B------:R-:W-:-:S04]  /*04b0*/  IMAD R9, R9, R6, RZ ;  /* 0x0000000609097224 */ /* 0x000fc800078e02ff */
[----:B------:R-:W-:-:S04]  /*04c0*/  IMAD.HI.U32 R10, R11, R9, R10 ;  /* 0x000000090b0a7227 */ /* 0x000fc800078e000a */
.L_x_84:
[----:B0-----:R-:W-:Y:S01]  /*04d0*/  IABS R8, R0 ;  /* 0x0000000000087213 */ /* 0x001fe20000000000 */
[----:B------:R-:W-:Y:S01]  /*04e0*/  ULDC.64 UR4, c[0x0][0x118] ;  /* 0x0000460000047ab9 */ /* 0x000fe20000000a00 */
[----:B------:R-:W-:Y:S02]  /*04f0*/  IABS R9, R7 ;  /* 0x0000000700097213 */ /* 0x000fe40000000000 */
[----:B------:R-:W-:Y:S01]  /*0500*/  ISETP.GE.AND P2, PT, R7, RZ, PT ;  /* 0x000000ff0700720c */ /* 0x000fe20003f46270 */
[----:B------:R-:W-:Y:S02]  /*0510*/  IMAD.MOV R11, RZ, RZ, -R8 ;  /* 0x000000ffff0b7224 */ /* 0x000fe400078e0a08 */
[----:B------:R-:W-:-:S04]  /*0520*/  IMAD.HI.U32 R8, R10, R9, RZ ;  /* 0x000000090a087227 */ /* 0x000fc800078e00ff */
[----:B------:R-:W-:Y:S01]  /*0530*/  IMAD R9, R8, R11, R9 ;  /* 0x0000000b08097224 */ /* 0x000fe200078e0209 */
[----:B------:R-:W-:-:S04]  /*0540*/  IABS R8, R0 ;  /* 0x0000000000087213 */ /* 0x000fc80000000000 */
[----:B------:R-:W-:-:S13]  /*0550*/  ISETP.GT.U32.AND P0, PT, R6, R9, PT ;  /* 0x000000090600720c */ /* 0x000fda0003f04070 */
[----:B------:R-:W-:Y:S01]  /*0560*/  @!P0 IMAD.IADD R9, R9, 0x1, -R8 ;  /* 0x0000000109098824 */ /* 0x000fe200078e0a08 */
[----:B------:R-:W-:-:S04]  /*0570*/  ISETP.NE.AND P0, PT, R0, RZ, PT ;  /* 0x000000ff0000720c */ /* 0x000fc80003f05270 */
[----:B------:R-:W-:-:S13]  /*0580*/  ISETP.GT.U32.AND P1, PT, R6, R9, PT ;  /* 0x000000090600720c */ /* 0x000fda0003f24070 */
[----:B------:R-:W-:-:S04]  /*0590*/  @!P1 IMAD.IADD R9, R9, 0x1, -R8 ;  /* 0x0000000109099824 */ /* 0x000fc800078e0a08 */
[----:B------:R-:W-:Y:S01]  /*05a0*/  IMAD.MOV.U32 R14, RZ, RZ, R9 ;  /* 0x000000ffff0e7224 */ /* 0x000fe200078e0009 */
[----:B------:R-:W-:-:S03]  /*05b0*/  IADD3 R9, P1, R2, R7, RZ ;  /* 0x0000000702097210 */ /* 0x000fc60007f3e0ff */
[----:B------:R-:W-:Y:S01]  /*05c0*/  @!P2 IMAD.MOV R14, RZ, RZ, -R14 ;  /* 0x000000ffff0ea224 */ /* 0x000fe200078e0a0e */
[----:B------:R-:W-:Y:S02]  /*05d0*/  @!P0 LOP3.LUT R14, RZ, R0, RZ, 0x33, !PT ;  /* 0x00000000ff0e8212 */ /* 0x000fe400078e33ff */
[----:B------:R-:W-:Y:S02]  /*05e0*/  LEA.HI.X.SX32 R12, R7, R4, 0x1, P1 ;  /* 0x00000004070c7211 */ /* 0x000fe400008f0eff */
[----:B------:R-:W-:Y:S02]  /*05f0*/  ISETP.GE.AND P0, PT, R14, R5, PT ;  /* 0x000000050e00720c */ /* 0x000fe40003f06270 */
[----:B------:R-:W-:-:S04]  /*0600*/  LEA R8, P1, R9, c[0x0][0x160], 0x2 ;  /* 0x0000580009087a11 */ /* 0x000fc800078210ff */
[----:B------:R-:W-:-:S07]  /*0610*/  LEA.HI.X R9, R9, c[0x0][0x164], R12, 0x2, P1 ;  /* 0x0000590009097a11 */ /* 0x000fce00008f140c */
[----:B------:R-:W-:-:S04]  /*0620*/  @!P0 IMAD.MOV.U32 R13, RZ, RZ, 0x4 ;  /* 0x00000004ff0d8424 */ /* 0x000fc800078e00ff */
[----:B------:R-:W-:Y:S02]  /*0630*/  @!P0 IMAD.WIDE R12, R14, R13, c[0x0][0x168] ;  /* 0x00005a000e0c8625 */ /* 0x000fe400078e020d */
[----:B------:R-:W2:Y:S04]  /*0640*/  @!P0 LDG.E.CONSTANT R14, [R8.64] ;  /* 0x00000004080e8981 */ /* 0x000ea8000c1e9900 */
[----:B------:R-:W2:Y:S01]  /*0650*/  @!P0 LDG.E R13, [R12.64] ;  /* 0x000000040c0d8981 */ /* 0x000ea2000c1e1900 */
[----:B------:R-:W-:Y:S01]  /*0660*/  IMAD.MOV.U32 R11, RZ, RZ, -0x4000401 ;  /* 0xfbfffbffff0b7424 */ /* 0x000fe200078e00ff */
[----:B--2---:R-:W-:Y:S01]  /*0670*/  @!P0 HFMA2.MMA R13, R14, 1, 1, R13 ;  /* 0x3c003c000e0d8835 */ /* 0x004fe2000000000d */
[----:B------:R-:W-:-:S04]  /*0680*/  IMAD.MOV.U32 R14, RZ, RZ, c[0x0][0x0] ;  /* 0x00000000ff0e7624 */ /* 0x000fc800078e00ff */
[----:B------:R-:W-:-:S05]  /*0690*/  IMAD R7, R14, c[0x0][0xc], R7 ;  /* 0x000003000e077a24 */ /* 0x000fca00078e0207 */
[----:B------:R-:W-:Y:S01]  /*06a0*/  @!P0 HMUL2 R11, R13, R3.H0_H0 ;  /* 0x200000030d0b8232 */ /* 0x000fe20000000000 */
[----:B------:R-:W-:-:S04]  /*06b0*/  ISETP.GE.AND P0, PT, R7, R0, PT ;  /* 0x000000000700720c */ /* 0x000fc80003f06270 */
[----:B------:R0:W-:Y:S09]  /*06c0*/  STG.E [R8.64], R11 ;  /* 0x0000000b08007986 */ /* 0x0001f2000c101904 */
[----:B------:R-:W-:Y:S05]  /*06d0*/  @!P0 BRA `(.L_x_84) ;  /* 0xfffffdf000008947 */ /* 0x000fea000383ffff */
[----:B------:R-:W-:Y:S05]  /*06e0*/  EXIT ;  /* 0x000000000000794d */ /* 0x000fea0003800000 */
.L_x_83:
[----:B------:R-:W-:-:S04]  /*06f0*/  IABS R6, R0 ;  /* 0x0000000000067213 */ /* 0x000fc80000000000 */
[----:B------:R-:W0:Y:S08]  /*0700*/  I2F.RP R10, R6 ;  /* 0x00000006000a7306 */ /* 0x000e300000209400 */
[----:B0-----:R-:W0:Y:S02]  /*0710*/  MUFU.RCP R10, R10 ;  /* 0x0000000a000a7308 */ /* 0x001e240000001000 */
[----:B0-----:R-:W-:-:S06]  /*0720*/  IADD3 R8, R10, 0xffffffe, RZ ;  /* 0x0ffffffe0a087810 */ /* 0x001fcc0007ffe0ff */
[----:B------:R0:W1:Y:S02]  /*0730*/  F2I.FTZ.U32.TRUNC.NTZ R9, R8 ;  /* 0x0000000800097305 */ /* 0x000064000021f000 */
[----:B0-----:R-:W-:Y:S02]  /*0740*/  IMAD.MOV.U32 R8, RZ, RZ, RZ ;  /* 0x000000ffff087224 */ /* 0x001fe400078e00ff */
[----:B-1----:R-:W-:-:S04]  /*0750*/  IMAD.MOV R11, RZ, RZ, -R9 ;  /* 0x000000ffff0b7224 */ /* 0x002fc800078e0a09 */
[----:B------:R-:W-:-:S04]  /*0760*/  IMAD R11, R11, R6, RZ ;  /* 0x000000060b0b7224 */ /* 0x000fc800078e02ff */
[----:B------:R-:W-:-:S04]  /*0770*/  IMAD.HI.U32 R12, R9, R11, R8 ;  /* 0x0000000b090c7227 */ /* 0x000fc800078e0008 */
.L_x_85:
[----:B------:R-:W-:Y:S01]  /*0780*/  IABS R8, R0 ;  /* 0x0000000000087213 */ /* 0x000fe20000000000 */
[----:B------:R-:W-:Y:S01]  /*0790*/  ULDC.64 UR4, c[0x0][0x118] ;  /* 0x0000460000047ab9 */ /* 0x000fe20000000a00 */
[----:B------:R-:W-:Y:S02]  /*07a0*/  IABS R9, R7 ;  /* 0x0000000700097213 */ /* 0x000fe40000000000 */
[----:B------:R-:W-:Y:S01]  /*07b0*/  ISETP.GE.AND P1, PT, R7, RZ, PT ;  /* 0x000000ff0700720c */ /* 0x000fe20003f26270 */
[----:B------:R-:W-:Y:S01]  /*07c0*/  IMAD.MOV R10, RZ, RZ, -R8 ;  /* 0x000000ffff0a7224 */ /* 0x000fe200078e0a08 */
[----:B------:R-:W-:Y:S01]  /*07d0*/  ISETP.NE.AND P2, PT, R0, RZ, PT ;  /* 0x000000ff0000720c */ /* 0x000fe20003f45270 */
[----:B------:R-:W-:-:S04]  /*07e0*/  IMAD.HI.U32 R8, R12, R9, RZ ;  /* 0x000000090c087227 */ /* 0x000fc800078e00ff */
[----:B------:R-:W-:Y:S01]  /*07f0*/  IMAD R9, R8, R10, R9 ;  /* 0x0000000a08097224 */ /* 0x000fe200078e0209 */
[----:B------:R-:W-:-:S04]  /*0800*/  IABS R8, R0 ;  /* 0x0000000000087213 */ /* 0x000fc80000000000 */
[----:B------:R-:W-:-:S13]  /*0810*/  ISETP.GT.U32.AND P0, PT, R6, R9, PT ;  /* 0x000000090600720c */ /* 0x000fda0003f04070 */
[----:B------:R-:W-:-:S05]  /*0820*/  @!P0 IMAD.IADD R9, R9, 0x1, -R8 ;  /* 0x0000000109098824 */ /* 0x000fca00078e0a08 */
[----:B------:R-:W-:-:S13]  /*0830*/  ISETP.GT.U32.AND P0, PT, R6, R9, PT ;  /* 0x000000090600720c */ /* 0x000fda0003f04070 */
[----:B------:R-:W-:-:S04]  /*0840*/  @!P0 IMAD.IADD R9, R9, 0x1, -R8 ;  /* 0x0000000109098824 */ /* 0x000fc800078e0a08 */
[----:B------:R-:W-:Y:S01]  /*0850*/  @!P1 IMAD.MOV R9, RZ, RZ, -R9 ;  /* 0x000000ffff099224 */ /* 0x000fe200078e0a09 */
[----:B------:R-:W-:Y:S02]  /*0860*/  @!P2 LOP3.LUT R9, RZ, R0, RZ, 0x33, !PT ;  /* 0x00000000ff09a212 */ /* 0x000fe400078e33ff */
[----:B------:R-:W-:Y:S02]  /*0870*/  IADD3 R10, P1, R2, R7, RZ ;  /* 0x00000007020a7210 */ /* 0x000fe40007f3e0ff */
[----:B------:R-:W-:Y:S02]  /*0880*/  ISETP.GE.AND P0, PT, R9, R5, PT ;  /* 0x000000050900720c */ /* 0x000fe40003f06270 */
[----:B------:R-:W-:Y:S02]  /*0890*/  LEA.HI.X.SX32 R9, R7, R4, 0x1, P1 ;  /* 0x0000000407097211 */ /* 0x000fe400008f0eff */
[----:B------:R-:W-:-:S04]  /*08a0*/  LEA R8, P1, R10, c[0x0][0x160], 0x2 ;  /* 0x000058000a087a11 */ /* 0x000fc800078210ff */
[----:B------:R-:W-:-:S05]  /*08b0*/  LEA.HI.X R9, R10, c[0x0][0x164], R9, 0x2, P1 ;  /* 0x000059000a097a11 */ /* 0x000fca00008f1409 */
[----:B------:R-:W2:Y:S01]  /*08c0*/  @!P0 LDG.E.CONSTANT R10, [R8.64] ;  /* 0x00000004080a8981 */ /* 0x000ea2000c1e9900 */
[----:B------:R-:W-:Y:S01]  /*08d0*/  IMAD.MOV.U32 R11, RZ, RZ, -0x4000401 ;  /* 0xfbfffbffff0b7424 */ /* 0x000fe200078e00ff */
[----:B--2---:R-:W-:Y:S01]  /*08e0*/  @!P0 HMUL2 R11, R10, R3.H0_H0 ;  /* 0x200000030a0b8232 */ /* 0x004fe20000000000 */
[----:B------:R-:W-:-:S04]  /*08f0*/  IMAD.MOV.U32 R10, RZ, RZ, c[0x0][0x0] ;  /* 0x00000000ff0a7624 */ /* 0x000fc800078e00ff */
[----:B------:R-:W-:Y:S01]  /*0900*/  IMAD R7, R10, c[0x0][0xc], R7 ;  /* 0x000003000a077a24 */ /* 0x000fe200078e0207 */
[----:B------:R0:W-:Y:S04]  /*0910*/  STG.E [R8.64], R11 ;  /* 0x0000000b08007986 */ /* 0x0001e8000c101904 */
[----:B------:R-:W-:-:S13]  /*0920*/  ISETP.GE.AND P0, PT, R7, R0, PT ;  /* 0x000000000700720c */ /* 0x000fda0003f06270 */
[----:B0-----:R-:W-:Y:S05]  /*0930*/  @!P0 BRA `(.L_x_85) ;  /* 0xfffffe4000008947 */ /* 0x001fea000383ffff */
[----:B------:R-:W-:Y:S05]  /*0940*/  EXIT ;  /* 0x000000000000794d */ /* 0x000fea0003800000 */
.L_x_86:
        /* <DEDUP_REMOVED lines=11> */
.L_x_95:


//--------------------- .nv.global.init           --------------------------
	.section	.nv.global.init,"aw",@progbits
	.align	4
.nv.global.init:
	.type		mrg32k3aM1SubSeq,@object
	.size		mrg32k3aM1SubSeq,(mrg32k3aM2SubSeq - mrg32k3aM1SubSeq)
mrg32k3aM1SubSeq:
        /*0000*/ 	.byte	0x0b, 0xcc, 0xee, 0x04, 0x73, 0x29, 0x8b, 0x6f, 0xf6, 0x53, 0x03, 0xf6, 0x23, 0xf6, 0xea, 0xda
        /* <DEDUP_REMOVED lines=125> */
	.type		mrg32k3aM2SubSeq,@object
	.size		mrg32k3aM2SubSeq,(mrg32k3aM1 - mrg32k3aM2SubSeq)
mrg32k3aM2SubSeq:
        /* <DEDUP_REMOVED lines=126> */
	.type		mrg32k3aM1,@object
	.size		mrg32k3aM1,(mrg32k3aM1Seq - mrg32k3aM1)
mrg32k3aM1:
        /* <DEDUP_REMOVED lines=144> */
	.type		mrg32k3aM1Seq,@object
	.size		mrg32k3aM1Seq,(mrg32k3aM2 - mrg32k3aM1Seq)
mrg32k3aM1Seq:
        /* <DEDUP_REMOVED lines=144> */
	.type		mrg32k3aM2,@object
	.size		mrg32k3aM2,(mrg32k3aM2Seq - mrg32k3aM2)
mrg32k3aM2:
        /* <DEDUP_REMOVED lines=144> */
	.type		mrg32k3aM2Seq,@object
	.size		mrg32k3aM2Seq,(precalc_xorwow_matrix - mrg32k3aM2Seq)
mrg32k3aM2Seq:
        /* <DEDUP_REMOVED lines=144> */
	.type		precalc_xorwow_matrix,@object
	.size		precalc_xorwow_matrix,(precalc_xorwow_offset_matrix - precalc_xorwow_matrix)
precalc_xorwow_matrix:
        /* <DEDUP_REMOVED lines=6400> */
	.type		precalc_xorwow_offset_matrix,@object
	.size		precalc_xorwow_offset_matrix,($str$3 - precalc_xorwow_offset_matrix)
precalc_xorwow_offset_matrix:
        /* <DEDUP_REMOVED lines=6400> */
	.type		$str$3,@object
	.size		$str$3,($str - $str$3)
$str$3:
        /*353c0*/ 	.byte	0x73, 0x74, 0x65, 0x70, 0x20, 0x3e, 0x20, 0x30, 0x00
	.type		$str,@object
	.size		$str,($str$2 - $str)
$str:
        /*353c9*/ 	.byte	0x76, 0x6f, 0x63, 0x61, 0x62, 0x5f, 0x73, 0x69, 0x7a, 0x65, 0x20, 0x25, 0x20, 0x32, 0x20, 0x3d
        /*353d9*/ 	.byte	0x3d, 0x20, 0x30, 0x00
	.type		$str$2,@object
	.size		$str$2,($str$1 - $str$2)
$str$2:
        /*353dd*/ 	.byte	0x76, 0x6f, 0x63, 0x61, 0x62, 0x5f, 0x73, 0x69, 0x7a, 0x65, 0x5f, 0x70, 0x61, 0x64, 0x64, 0x65
        /*353ed*/ 	.byte	0x64, 0x20, 0x25, 0x20, 0x32, 0x20, 0x3d, 0x3d, 0x20, 0x30, 0x00
	.type		$str$1,@object
	.size		$str$1,(__unnamed_1 - $str$1)
$str$1:
        /*353f8*/ 	.byte	0x2f, 0x74, 0x6d, 0x70, 0x2f, 0x6f, 0x73, 0x73, 0x5f, 0x6b, 0x65, 0x72, 0x6e, 0x65, 0x6c, 0x73
        /*35408*/ 	.byte	0x5f, 0x73, 0x72, 0x63, 0x2f, 0x66, 0x61, 0x73, 0x74, 0x65, 0x72, 0x5f, 0x74, 0x72, 0x61, 0x6e
        /*35418*/ 	.byte	0x73, 0x66, 0x6f, 0x72, 0x6d, 0x65, 0x72, 0x2f, 0x73, 0x72, 0x63, 0x2f, 0x66, 0x61, 0x73, 0x74
        /*35428*/ 	.byte	0x65, 0x72, 0x74, 0x72, 0x61, 0x6e, 0x73, 0x66, 0x6f, 0x72, 0x6d, 0x65, 0x72, 0x2f, 0x6b, 0x65
        /*35438*/ 	.byte	0x72, 0x6e, 0x65, 0x6c, 0x73, 0x2f, 0x62, 0x65, 0x61, 0x6d, 0x5f, 0x73, 0x65, 0x61, 0x72, 0x63
        /*35448*/ 	.byte	0x68, 0x5f, 0x70, 0x65, 0x6e, 0x61, 0x6c, 0x74, 0x79, 0x5f, 0x6b, 0x65, 0x72, 0x6e, 0x65, 0x6c
        /*35458*/ 	.byte	0x73, 0x2e, 0x63, 0x75, 0x00
	.type		__unnamed_1,@object
	.size		__unnamed_1,(__unnamed_3 - __unnamed_1)
__unnamed_1:
        /*3545d*/ 	.byte	0x76, 0x6f, 0x69, 0x64, 0x20, 0x66, 0x61, 0x73, 0x74, 0x65, 0x72, 0x74, 0x72, 0x61, 0x6e, 0x73
        /*3546d*/ 	.byte	0x66, 0x6f, 0x72, 0x6d, 0x65, 0x72, 0x3a, 0x3a, 0x61, 0x64, 0x64, 0x5f, 0x62, 0x69, 0x61, 0x73
        /*3547d*/ 	.byte	0x5f, 0x74, 0x65, 0x6d, 0x70, 0x65, 0x72, 0x61, 0x74, 0x75, 0x72, 0x65, 0x28, 0x54, 0x20, 0x2a
        /*3548d*/ 	.byte	0x2c, 0x20, 0x63, 0x6f, 0x6e, 0x73, 0x74, 0x20, 0x54, 0x20, 0x2a, 0x2c, 0x20, 0x69, 0x6e, 0x74
        /*3549d*/ 	.byte	0x2c, 0x20, 0x69, 0x6e, 0x74, 0x2c, 0x20, 0x69, 0x6e, 0x74, 0x2c, 0x20, 0x69, 0x6e, 0x74, 0x2c
        /*354ad*/ 	.byte	0x20, 0x66, 0x6c, 0x6f, 0x61, 0x74, 0x29, 0x20, 0x5b, 0x77, 0x69, 0x74, 0x68, 0x20, 0x54, 0x20
        /*354bd*/ 	.byte	0x3d, 0x20, 0x5f, 0x5f, 0x68, 0x61, 0x6c, 0x66, 0x32, 0x5d, 0x00
	.type		__unnamed_3,@object
	.size		__unnamed_3,(__unnamed_5 - __unnamed_3)
__unnamed_3:
        /* <DEDUP_REMOVED lines=11> */
        /*35578*/ 	.byte	0x49, 0x54, 0x49, 0x56, 0x45, 0x20, 0x3d, 0x20, 0x74, 0x72, 0x75, 0x65, 0x5d, 0x00
	.type		__unnamed_5,@object
	.size		__unnamed_5,(__unnamed_2 - __unnamed_5)
__unnamed_5:
        /* <DEDUP_REMOVED lines=11> */
        /*35636*/ 	.byte	0x44, 0x49, 0x54, 0x49, 0x56, 0x45, 0x20, 0x3d, 0x20, 0x74, 0x72, 0x75, 0x65, 0x5d, 0x00
	.type		__unnamed_2,@object
	.size		__unnamed_2,(__unnamed_4 - __unnamed_2)
__unnamed_2:
        /* <DEDUP_REMOVED lines=12> */
	.type		__unnamed_4,@object
	.size		__unnamed_4,(.L_12 - __unnamed_4)
__unnamed_4:
        /* <DEDUP_REMOVED lines=12> */
.L_12:


//--------------------- .nv.shared._ZN17fastertransformer24apply_min_length_penaltyI6__halfEEvPT_iPKiS5_iii --------------------------
	.section	.nv.shared._ZN17fastertransformer24apply_min_length_penaltyI6__halfEEvPT_iPKiS5_iii,"aw",@nobits
	.sectionflags	@""
	.align	16


//--------------------- .nv.global                --------------------------
	.section	.nv.global,"aw",@nobits
.nv.global:
	.type		_ZN66_INTERNAL_1e2d82c7_30_beam_search_penalty_kernels_cu_d71c890f_32064cuda3std6ranges3__45__cpo9iter_moveE,@object
	.size		_ZN66_INTERNAL_1e2d82c7_30_beam_search_penalty_kernels_cu_d71c890f_32064cuda3std6ranges3__45__cpo9iter_moveE,(_ZN66_INTERNAL_1e2d82c7_30_beam_search_penalty_kernels_cu_d71c890f_32064cuda3std3__468_GLOBAL__N__1e2d82c7_30_beam_search_penalty_kernels_cu_d71c890f_32066ignoreE - _ZN66_INTERNAL_1e2d82c7_30_beam_search_penalty_kernels_cu_d71c890f_32064cuda3std6ranges3__45__cpo9iter_moveE)
_ZN66_INTERNAL_1e2d82c7_30_beam_search_penalty_kernels_cu_d71c890f_32064cuda3std6ranges3__45__cpo9iter_moveE:
	.zero		1
	.type		_ZN66_INTERNAL_1e2d82c7_30_beam_search_penalty_kernels_cu_d71c890f_32064cuda3std3__468_GLOBAL__N__1e2d82c7_30_beam_search_penalty_kernels_cu_d71c890f_32066ignoreE,@object
	.size		_ZN66_INTERNAL_1e2d82c7_30_beam_search_penalty_kernels_cu_d71c890f_32064cuda3std3__468_GLOBAL__N__1e2d82c7_30_beam_search_penalty_kernels_cu_d71c890f_32066ignoreE,(_ZN66_INTERNAL_1e2d82c7_30_beam_search_penalty_kernels_cu_d71c890f_32064cuda3std3__45__cpo4cendE - _ZN66_INTERNAL_1e2d82c7_30_beam_search_penalty_kernels_cu_d71c890f_32064cuda3std3__468_GLOBAL__N__1e2d82c7_30_beam_search_penalty_kernels_cu_d71c890f_32066ignoreE)
_ZN66_INTERNAL_1e2d82c7_30_beam_search_penalty_kernels_cu_d71c890f_32064cuda3std3__468_GLOBAL__N__1e2d82c7_30_beam_search_penalty_kernels_cu_d71c890f_32066ignoreE:
	.zero		1
	.type		_ZN66_INTERNAL_1e2d82c7_30_beam_search_penalty_kernels_cu_d71c890f_32064cuda3std3__45__cpo4cendE,@object
	.size		_ZN66_INTERNAL_1e2d82c7_30_beam_search_penalty_kernels_cu_d71c890f_32064cuda3std3__45__cpo4cendE,(_ZN66_INTERNAL_1e2d82c7_30_beam_search_penalty_kernels_cu_d71c890f_32064cuda3std3__45__cpo3endE - _ZN66_INTERNAL_1e2d82c7_30_beam_search_penalty_kernels_cu_d71c890f_32064cuda3std3__45__cpo4cendE)
_ZN66_INTERNAL_1e2d82c7_30_beam_search_penalty_kernels_cu_d71c890f_32064cuda3std3__45__cpo4cendE:
	.zero		1
	.type		_ZN66_INTERNAL_1e2d82c7_30_beam_search_penalty_kernels_cu_d71c890f_32064cuda3std3__45__cpo3endE,@object
	.size		_ZN66_INTERNAL_1e2d82c7_30_beam_search_penalty_kernels_cu_d71c890f_32064cuda3std3__45__cpo3endE,(_ZN66_INTERNAL_1e2d82c7_30_beam_search_penalty_kernels_cu_d71c890f_32064cuda3std3__48in_placeE - _ZN66_INTERNAL_1e2d82c7_30_beam_search_penalty_kernels_cu_d71c890f_32064cuda3std3__45__cpo3endE)
_ZN66_INTERNAL_1e2d82c7_30_beam_search_penalty_kernels_cu_d71c890f_32064cuda3std3__45__cpo3endE:
	.zero		1
	.type		_ZN66_INTERNAL_1e2d82c7_30_beam_search_penalty_kernels_cu_d71c890f_32064cuda3std3__48in_placeE,@object
	.size		_ZN66_INTERNAL_1e2d82c7_30_beam_search_penalty_kernels_cu_d71c890f_32064cuda3std3__48in_placeE,(_ZN66_INTERNAL_1e2d82c7_30_beam_search_penalty_kernels_cu_d71c890f_32064cuda3std6ranges3__45__cpo7advanceE - _ZN66_INTERNAL_1e2d82c7_30_beam_search_penalty_kernels_cu_d71c890f_32064cuda3std3__48in_placeE)
_ZN66_INTERNAL_1e2d82c7_30_beam_search_penalty_kernels_cu_d71c890f_32064cuda3std3__48in_placeE:
	.zero		1
	.type		_ZN66_INTERNAL_1e2d82c7_30_beam_search_penalty_kernels_cu_d71c890f_32064cuda3std6ranges3__45__cpo7advanceE,@object
	.size		_ZN66_INTERNAL_1e2d82c7_30_beam_search_penalty_kernels_cu_d71c890f_32064cuda3std6ranges3__45__cpo7advanceE,(_ZN66_INTERNAL_1e2d82c7_30_beam_search_penalty_kernels_cu_d71c890f_32064cuda3std3__45__cpo5beginE - _ZN66_INTERNAL_1e2d82c7_30_beam_search_penalty_kernels_cu_d71c890f_32064cuda3std6ranges3__45__cpo7advanceE)
_ZN66_INTERNAL_1e2d82c7_30_beam_search_penalty_kernels_cu_d71c890f_32064cuda3std6ranges3__45__cpo7advanceE:
	.zero		1
	.type		_ZN66_INTERNAL_1e2d82c7_30_beam_search_penalty_kernels_cu_d71c890f_32064cuda3std3__45__cpo5beginE,@object
	.size		_ZN66_INTERNAL_1e2d82c7_30_beam_search_penalty_kernels_cu_d71c890f_32064cuda3std3__45__cpo5beginE,(_ZN66_INTERNAL_1e2d82c7_30_beam_search_penalty_kernels_cu_d71c890f_32064cuda3std3__419piecewise_constructE - _ZN66_INTERNAL_1e2d82c7_30_beam_search_penalty_kernels_cu_d71c890f_32064cuda3std3__45__cpo5beginE)
_ZN66_INTERNAL_1e2d82c7_30_beam_search_penalty_kernels_cu_d71c890f_32064cuda3std3__45__cpo5beginE:
	.zero		1
	.type		_ZN66_INTERNAL_1e2d82c7_30_beam_search_penalty_kernels_cu_d71c890f_32064cuda3std3__419piecewise_constructE,@object
	.size		_ZN66_INTERNAL_1e2d82c7_30_beam_search_penalty_kernels_cu_d71c890f_32064cuda3std3__419piecewise_constructE,(_ZN66_INTERNAL_1e2d82c7_30_beam_search_penalty_kernels_cu_d71c890f_32064cuda3std3__45__cpo6cbeginE - _ZN66_INTERNAL_1e2d82c7_30_beam_search_penalty_kernels_cu_d71c890f_32064cuda3std3__419piecewise_constructE)
_ZN66_INTERNAL_1e2d82c7_30_beam_search_penalty_kernels_cu_d71c890f_32064cuda3std3__419piecewise_constructE:
	.zero		1
	.type		_ZN66_INTERNAL_1e2d82c7_30_beam_search_penalty_kernels_cu_d71c890f_32064cuda3std3__45__cpo6cbeginE,@object
	.size		_ZN66_INTERNAL_1e2d82c7_30_beam_search_penalty_kernels_cu_d71c890f_32064cuda3std3__45__cpo6cbeginE,(_ZN66_INTERNAL_1e2d82c7_30_beam_search_penalty_kernels_cu_d71c890f_32064cuda3std6ranges3__45__cpo4swapE - _ZN66_INTERNAL_1e2d82c7_30_beam_search_penalty_kernels_cu_d71c890f_32064cuda3std3__45__cpo6cbeginE)
_ZN66_INTERNAL_1e2d82c7_30_beam_search_penalty_kernels_cu_d71c890f_32064cuda3std3__45__cpo6cbeginE:
	.zero		1
	.type		_ZN66_INTERNAL_1e2d82c7_30_beam_search_penalty_kernels_cu_d71c890f_32064cuda3std6ranges3__45__cpo4swapE,@object
	.size		_ZN66_INTERNAL_1e2d82c7_30_beam_search_penalty_kernels_cu_d71c890f_32064cuda3std6ranges3__45__cpo4swapE,(.L_21 - _ZN66_INTERNAL_1e2d82c7_30_beam_search_penalty_kernels_cu_d71c890f_32064cuda3std6ranges3__45__cpo4swapE)
_ZN66_INTERNAL_1e2d82c7_30_beam_search_penalty_kernels_cu_d71c890f_32064cuda3std6ranges3__45__cpo4swapE:
	.zero		1
.L_21:


//--------------------- .nv.shared._ZN17fastertransformer24apply_repetition_penaltyI6__halfLb1EEEvPT_iiiiiPKiS5_S5_S5_if --------------------------
	.section	.nv.shared._ZN17fastertransformer24apply_repetition_penaltyI6__halfLb1EEEvPT_iiiiiPKiS5_S5_S5_if,"aw",@nobits
	.sectionflags	@""
	.align	16


//--------------------- .nv.shared._ZN17fastertransformer24apply_repetition_penaltyI6__halfLb0EEEvPT_iiiiiPKiS5_S5_S5_if --------------------------
	.section	.nv.shared._ZN17fastertransformer24apply_repetition_penaltyI6__halfLb0EEEvPT_iiiiiPKiS5_S5_S5_if,"aw",@nobits
	.sectionflags	@""
	.align	16


//--------------------- .nv.shared._ZN17fastertransformer20add_bias_temperatureI6__halfEEvPT_PKS2_iiiif --------------------------
	.section	.nv.shared._ZN17fastertransformer20add_bias_temperatureI6__halfEEvPT_PKS2_iiiif,"aw",@nobits
	.sectionflags	@""
	.align	16


//--------------------- .nv.shared._ZN17fastertransformer24apply_min_length_penaltyIfEEvPT_iPKiS4_iii --------------------------
	.section	.nv.shared._ZN17fastertransformer24apply_min_length_penaltyIfEEvPT_iPKiS4_iii,"aw",@nobits
	.sectionflags	@""
	.align	16


//--------------------- .nv.shared._ZN17fastertransformer24apply_repetition_penaltyIfLb1EEEvPT_iiiiiPKiS4_S4_S4_if --------------------------
	.section	.nv.shared._ZN17fastertransformer24apply_repetition_penaltyIfLb1EEEvPT_iiiiiPKiS4_S4_S4_if,"aw",@nobits
	.sectionflags	@""
	.align	16


//--------------------- .nv.shared._ZN17fastertransformer24apply_repetition_penaltyIfLb0EEEvPT_iiiiiPKiS4_S4_S4_if --------------------------
	.section	.nv.shared._ZN17fastertransformer24apply_repetition_penaltyIfLb0EEEvPT_iiiiiPKiS4_S4_S4_if,"aw",@nobits
	.sectionflags	@""
	.align	16


//--------------------- .nv.shared._ZN17fastertransformer20add_bias_temperatureIfEEvPT_PKS1_iiiif --------------------------
	.section	.nv.shared._ZN17fastertransformer20add_bias_temperatureIfEEvPT_PKS1_iiiif,"aw",@nobits
	.sectionflags	@""
	.align	16


//--------------------- .nv.shared._ZN17fastertransformer20add_bias_temperatureI7__half2EEvPT_PKS2_iiiif --------------------------
	.section	.nv.shared._ZN17fastertransformer20add_bias_temperatureI7__half2EEvPT_PKS2_iiiif,"aw",@nobits
	.sectionflags	@""
	.align	16


//--------------------- SYMBOLS --------------------------

	.type		__assertfail,@function
